//
// Generated by NVIDIA NVVM Compiler
//
// Compiler Build ID: CL-36424714
// Cuda compilation tools, release 13.0, V13.0.88
// Based on NVVM 20.0.0
//

.version 9.0
.target sm_100
.address_size 64

	// .globl	render
.func  (.param .b64 func_retval0) __internal_accurate_pow
(
	.param .b64 __internal_accurate_pow_param_0
)
;
.const .align 4 .f32 PI = 0f40490FEB;
.const .align 4 .f32 E = 0f402DF854;
.const .align 4 .f32 HALF_C = 0f3C8EFA41;
.const .align 4 .f32 sqrt2 = 0f3FB504F3;
.const .align 4 .f32 sqrt3 = 0f3FDDB3D7;
.const .align 4 .u32 SAND;
.const .align 4 .u32 DIRT = 1;
.const .align 4 .u32 OCEAN = 2;
.const .align 4 .u32 GRASS = 3;
.const .align 4 .u32 STONE = 4;
.const .align 4 .u32 ICE = 5;
.const .align 4 .u32 FOREST = 6;
.const .align 4 .u32 LAKE = 7;

.visible .entry render(
	.param .u64 .ptr .align 1 render_param_0,
	.param .u64 .ptr .align 1 render_param_1,
	.param .u64 .ptr .align 1 render_param_2,
	.param .u64 .ptr .align 1 render_param_3,
	.param .u64 .ptr .align 1 render_param_4,
	.param .u64 .ptr .align 1 render_param_5,
	.param .u64 .ptr .align 1 render_param_6,
	.param .u64 .ptr .align 1 render_param_7,
	.param .u64 .ptr .align 1 render_param_8,
	.param .u64 .ptr .align 1 render_param_9,
	.param .u64 .ptr .align 1 render_param_10,
	.param .u64 .ptr .align 1 render_param_11,
	.param .u64 .ptr .align 1 render_param_12
)
{
	.reg .pred 	%p<17>;
	.reg .b32 	%r<51>;
	.reg .b32 	%f<5>;
	.reg .b64 	%rd<7>;
	.reg .b64 	%fd<16>;

	ld.param.u64 	%rd2, [render_param_11];
	ld.param.u64 	%rd1, [render_param_12];
	cvta.to.global.u64 	%rd3, %rd2;
	mov.u32 	%r6, %tid.x;
	mov.u32 	%r7, %tid.y;
	mov.u32 	%r8, %ntid.x;
	mov.u32 	%r9, %tid.z;
	mov.u32 	%r10, %ntid.y;
	mov.u32 	%r11, %ctaid.x;
	mov.u32 	%r12, %ctaid.y;
	mov.u32 	%r13, %nctaid.x;
	mov.u32 	%r14, %ctaid.z;
	mov.u32 	%r15, %nctaid.y;
	mad.lo.s32 	%r16, %r15, %r14, %r12;
	mad.lo.s32 	%r17, %r16, %r13, %r11;
	mul.lo.s32 	%r18, %r8, %r10;
	mov.u32 	%r19, %ntid.z;
	mul.lo.s32 	%r20, %r18, %r19;
	mad.lo.s32 	%r21, %r10, %r9, %r7;
	mad.lo.s32 	%r22, %r21, %r8, %r6;
	mad.lo.s32 	%r1, %r20, %r17, %r22;
	ld.global.u32 	%r2, [%rd3];
	ld.global.u32 	%r3, [%rd3+4];
	mul.lo.s32 	%r23, %r3, %r2;
	setp.gt.s32 	%p3, %r1, %r23;
	@%p3 bra 	$L__BB0_7;
	rem.s32 	%r24, %r1, %r2;
	div.s32 	%r25, %r1, %r3;
	shr.u32 	%r26, %r2, 31;
	add.s32 	%r27, %r2, %r26;
	shr.s32 	%r28, %r27, 1;
	shr.u32 	%r29, %r3, 31;
	add.s32 	%r30, %r3, %r29;
	shr.s32 	%r31, %r30, 1;
	sub.s32 	%r32, %r28, %r24;
	cvt.rn.f64.s32 	%fd7, %r32;
	sub.s32 	%r33, %r31, %r25;
	mul.lo.s32 	%r34, %r33, %r33;
	cvt.rn.f64.u32 	%fd8, %r34;
	fma.rn.f64 	%fd1, %fd7, %fd7, %fd8;
	{
	.reg .b32 %temp; 
	mov.b64 	{%temp, %r4}, %fd1;
	}
	mov.f64 	%fd9, 0d3FE0000000000000;
	{
	.reg .b32 %temp; 
	mov.b64 	{%temp, %r5}, %fd9;
	}
	setp.neu.f64 	%p4, %fd1, 0d0000000000000000;
	@%p4 bra 	$L__BB0_3;
	shr.s32 	%r36, %r5, 31;
	and.b32  	%r37, %r36, 2146435072;
	mov.b32 	%r38, 0;
	mov.b64 	%fd15, {%r38, %r37};
	mov.pred 	%p16, 0;
	bra.uni 	$L__BB0_4;
$L__BB0_3:
	{ // callseq 0, 0
	.param .b64 param0;
	st.param.f64 	[param0], %fd1;
	.param .b64 retval0;
	call.uni (retval0), 
	__internal_accurate_pow, 
	(
	param0
	);
	ld.param.f64 	%fd10, [retval0];
	} // callseq 0
	and.b32  	%r35, %r5, 2146435072;
	setp.eq.s32 	%p16, %r35, 1071644672;
	setp.lt.s32 	%p5, %r4, 0;
	selp.f64 	%fd15, 0dFFF8000000000000, %fd10, %p5;
$L__BB0_4:
	add.f64 	%fd12, %fd1, 0d3FE0000000000000;
	{
	.reg .b32 %temp; 
	mov.b64 	{%temp, %r39}, %fd12;
	}
	and.b32  	%r40, %r39, 2146435072;
	setp.ne.s32 	%p7, %r40, 2146435072;
	setp.neu.f64 	%p8, %fd1, 0d7FF0000000000000;
	or.pred  	%p9, %p8, %p7;
	@%p9 bra 	$L__BB0_6;
	setp.lt.s32 	%p10, %r5, 0;
	selp.b32 	%r41, 0, 2146435072, %p10;
	setp.lt.s32 	%p11, %r4, 0;
	and.b32  	%r42, %r5, 2147483647;
	setp.ne.s32 	%p12, %r42, 1071644672;
	or.b32  	%r43, %r41, -2147483648;
	selp.b32 	%r44, %r43, %r41, %p12;
	selp.b32 	%r45, %r44, %r41, %p16;
	selp.b32 	%r46, %r45, %r41, %p11;
	mov.b32 	%r47, 0;
	mov.b64 	%fd15, {%r47, %r46};
$L__BB0_6:
	setp.eq.f64 	%p13, %fd1, 0d3FF0000000000000;
	selp.f64 	%fd13, 0d3FF0000000000000, %fd15, %p13;
	cvt.rn.f32.f64 	%f1, %fd13;
	div.rn.f32 	%f2, %f1, 0f42200000;
	setp.lt.f32 	%p14, %f2, 0f00000000;
	setp.gt.f32 	%p15, %f2, 0f3F800000;
	selp.f32 	%f3, 0f3F800000, %f2, %p15;
	selp.f32 	%f4, 0f00000000, %f3, %p14;
	cvt.rzi.s32.f32 	%r48, %f4;
	mul.lo.s32 	%r49, %r48, 255;
	or.b32  	%r50, %r49, -16777216;
	cvta.to.global.u64 	%rd4, %rd1;
	mul.wide.s32 	%rd5, %r1, 4;
	add.s64 	%rd6, %rd4, %rd5;
	st.global.u32 	[%rd6], %r50;
$L__BB0_7:
	ret;

}
.func  (.param .b64 func_retval0) __internal_accurate_pow(
	.param .b64 __internal_accurate_pow_param_0
)
{
	.reg .pred 	%p<8>;
	.reg .b32 	%r<49>;
	.reg .b32 	%f<3>;
	.reg .b64 	%fd<109>;

	ld.param.f64 	%fd10, [__internal_accurate_pow_param_0];
	{
	.reg .b32 %temp; 
	mov.b64 	{%temp, %r46}, %fd10;
	}
	{
	.reg .b32 %temp; 
	mov.b64 	{%r45, %temp}, %fd10;
	}
	shr.u32 	%r47, %r46, 20;
	setp.gt.u32 	%p1, %r46, 1048575;
	@%p1 bra 	$L__BB1_2;
	mul.f64 	%fd11, %fd10, 0d4350000000000000;
	{
	.reg .b32 %temp; 
	mov.b64 	{%temp, %r46}, %fd11;
	}
	{
	.reg .b32 %temp; 
	mov.b64 	{%r45, %temp}, %fd11;
	}
	shr.u32 	%r16, %r46, 20;
	add.s32 	%r47, %r16, -54;
$L__BB1_2:
	add.s32 	%r48, %r47, -1023;
	and.b32  	%r17, %r46, -2146435073;
	or.b32  	%r18, %r17, 1072693248;
	mov.b64 	%fd107, {%r45, %r18};
	setp.lt.u32 	%p2, %r18, 1073127583;
	@%p2 bra 	$L__BB1_4;
	{
	.reg .b32 %temp; 
	mov.b64 	{%r19, %temp}, %fd107;
	}
	{
	.reg .b32 %temp; 
	mov.b64 	{%temp, %r20}, %fd107;
	}
	add.s32 	%r21, %r20, -1048576;
	mov.b64 	%fd107, {%r19, %r21};
	add.s32 	%r48, %r47, -1022;
$L__BB1_4:
	add.f64 	%fd12, %fd107, 0dBFF0000000000000;
	add.f64 	%fd13, %fd107, 0d3FF0000000000000;
	rcp.approx.ftz.f64 	%fd14, %fd13;
	neg.f64 	%fd15, %fd13;
	fma.rn.f64 	%fd16, %fd15, %fd14, 0d3FF0000000000000;
	fma.rn.f64 	%fd17, %fd16, %fd16, %fd16;
	fma.rn.f64 	%fd18, %fd17, %fd14, %fd14;
	mul.f64 	%fd19, %fd12, %fd18;
	fma.rn.f64 	%fd20, %fd12, %fd18, %fd19;
	mul.f64 	%fd21, %fd20, %fd20;
	fma.rn.f64 	%fd22, %fd21, 0d3EB0F5FF7D2CAFE2, 0d3ED0F5D241AD3B5A;
	fma.rn.f64 	%fd23, %fd22, %fd21, 0d3EF3B20A75488A3F;
	fma.rn.f64 	%fd24, %fd23, %fd21, 0d3F1745CDE4FAECD5;
	fma.rn.f64 	%fd25, %fd24, %fd21, 0d3F3C71C7258A578B;
	fma.rn.f64 	%fd26, %fd25, %fd21, 0d3F6249249242B910;
	fma.rn.f64 	%fd27, %fd26, %fd21, 0d3F89999999999DFB;
	sub.f64 	%fd28, %fd12, %fd20;
	add.f64 	%fd29, %fd28, %fd28;
	neg.f64 	%fd30, %fd20;
	fma.rn.f64 	%fd31, %fd30, %fd12, %fd29;
	mul.f64 	%fd32, %fd18, %fd31;
	fma.rn.f64 	%fd33, %fd21, %fd27, 0d3FB5555555555555;
	mov.f64 	%fd34, 0d3FB5555555555555;
	sub.f64 	%fd35, %fd34, %fd33;
	fma.rn.f64 	%fd36, %fd21, %fd27, %fd35;
	add.f64 	%fd37, %fd36, 0dBC46A4CB00B9E7B0;
	add.f64 	%fd38, %fd33, %fd37;
	sub.f64 	%fd39, %fd33, %fd38;
	add.f64 	%fd40, %fd37, %fd39;
	mul.rn.f64 	%fd41, %fd20, %fd20;
	neg.f64 	%fd42, %fd41;
	fma.rn.f64 	%fd43, %fd20, %fd20, %fd42;
	{
	.reg .b32 %temp; 
	mov.b64 	{%r22, %temp}, %fd32;
	}
	{
	.reg .b32 %temp; 
	mov.b64 	{%temp, %r23}, %fd32;
	}
	add.s32 	%r24, %r23, 1048576;
	mov.b64 	%fd44, {%r22, %r24};
	fma.rn.f64 	%fd45, %fd20, %fd44, %fd43;
	mul.rn.f64 	%fd46, %fd41, %fd20;
	neg.f64 	%fd47, %fd46;
	fma.rn.f64 	%fd48, %fd41, %fd20, %fd47;
	fma.rn.f64 	%fd49, %fd41, %fd32, %fd48;
	fma.rn.f64 	%fd50, %fd45, %fd20, %fd49;
	mul.rn.f64 	%fd51, %fd38, %fd46;
	neg.f64 	%fd52, %fd51;
	fma.rn.f64 	%fd53, %fd38, %fd46, %fd52;
	fma.rn.f64 	%fd54, %fd38, %fd50, %fd53;
	fma.rn.f64 	%fd55, %fd40, %fd46, %fd54;
	add.f64 	%fd56, %fd51, %fd55;
	sub.f64 	%fd57, %fd51, %fd56;
	add.f64 	%fd58, %fd55, %fd57;
	add.f64 	%fd59, %fd20, %fd56;
	sub.f64 	%fd60, %fd20, %fd59;
	add.f64 	%fd61, %fd56, %fd60;
	add.f64 	%fd62, %fd58, %fd61;
	add.f64 	%fd63, %fd32, %fd62;
	add.f64 	%fd64, %fd59, %fd63;
	sub.f64 	%fd65, %fd59, %fd64;
	add.f64 	%fd66, %fd63, %fd65;
	xor.b32  	%r25, %r48, -2147483648;
	mov.b32 	%r26, 1127219200;
	mov.b64 	%fd67, {%r25, %r26};
	mov.b32 	%r27, -2147483648;
	mov.b64 	%fd68, {%r27, %r26};
	sub.f64 	%fd69, %fd67, %fd68;
	fma.rn.f64 	%fd70, %fd69, 0d3FE62E42FEFA39EF, %fd64;
	fma.rn.f64 	%fd71, %fd69, 0dBFE62E42FEFA39EF, %fd70;
	sub.f64 	%fd72, %fd71, %fd64;
	sub.f64 	%fd73, %fd66, %fd72;
	fma.rn.f64 	%fd74, %fd69, 0d3C7ABC9E3B39803F, %fd73;
	add.f64 	%fd75, %fd70, %fd74;
	sub.f64 	%fd76, %fd70, %fd75;
	add.f64 	%fd77, %fd74, %fd76;
	mov.f64 	%fd78, 0d3FE0000000000000;
	{
	.reg .b32 %temp; 
	mov.b64 	{%temp, %r28}, %fd78;
	}
	{
	.reg .b32 %temp; 
	mov.b64 	{%r29, %temp}, %fd78;
	}
	shl.b32 	%r30, %r28, 1;
	setp.gt.u32 	%p3, %r30, -33554433;
	and.b32  	%r31, %r28, -15728641;
	selp.b32 	%r32, %r31, %r28, %p3;
	mov.b64 	%fd79, {%r29, %r32};
	mul.rn.f64 	%fd80, %fd75, %fd79;
	neg.f64 	%fd81, %fd80;
	fma.rn.f64 	%fd82, %fd75, %fd79, %fd81;
	fma.rn.f64 	%fd83, %fd77, %fd79, %fd82;
	add.f64 	%fd4, %fd80, %fd83;
	sub.f64 	%fd84, %fd80, %fd4;
	add.f64 	%fd5, %fd83, %fd84;
	fma.rn.f64 	%fd85, %fd4, 0d3FF71547652B82FE, 0d4338000000000000;
	{
	.reg .b32 %temp; 
	mov.b64 	{%r13, %temp}, %fd85;
	}
	mov.f64 	%fd86, 0dC338000000000000;
	add.rn.f64 	%fd87, %fd85, %fd86;
	fma.rn.f64 	%fd88, %fd87, 0dBFE62E42FEFA39EF, %fd4;
	fma.rn.f64 	%fd89, %fd87, 0dBC7ABC9E3B39803F, %fd88;
	fma.rn.f64 	%fd90, %fd89, 0d3E5ADE1569CE2BDF, 0d3E928AF3FCA213EA;
	fma.rn.f64 	%fd91, %fd90, %fd89, 0d3EC71DEE62401315;
	fma.rn.f64 	%fd92, %fd91, %fd89, 0d3EFA01997C89EB71;
	fma.rn.f64 	%fd93, %fd92, %fd89, 0d3F2A01A014761F65;
	fma.rn.f64 	%fd94, %fd93, %fd89, 0d3F56C16C1852B7AF;
	fma.rn.f64 	%fd95, %fd94, %fd89, 0d3F81111111122322;
	fma.rn.f64 	%fd96, %fd95, %fd89, 0d3FA55555555502A1;
	fma.rn.f64 	%fd97, %fd96, %fd89, 0d3FC5555555555511;
	fma.rn.f64 	%fd98, %fd97, %fd89, 0d3FE000000000000B;
	fma.rn.f64 	%fd99, %fd98, %fd89, 0d3FF0000000000000;
	fma.rn.f64 	%fd100, %fd99, %fd89, 0d3FF0000000000000;
	{
	.reg .b32 %temp; 
	mov.b64 	{%r14, %temp}, %fd100;
	}
	{
	.reg .b32 %temp; 
	mov.b64 	{%temp, %r15}, %fd100;
	}
	shl.b32 	%r33, %r13, 20;
	add.s32 	%r34, %r33, %r15;
	mov.b64 	%fd108, {%r14, %r34};
	{
	.reg .b32 %temp; 
	mov.b64 	{%temp, %r35}, %fd4;
	}
	mov.b32 	%f2, %r35;
	abs.f32 	%f1, %f2;
	setp.lt.f32 	%p4, %f1, 0f4086232B;
	@%p4 bra 	$L__BB1_7;
	setp.lt.f64 	%p5, %fd4, 0d0000000000000000;
	add.f64 	%fd101, %fd4, 0d7FF0000000000000;
	selp.f64 	%fd108, 0d0000000000000000, %fd101, %p5;
	setp.geu.f32 	%p6, %f1, 0f40874800;
	@%p6 bra 	$L__BB1_7;
	shr.u32 	%r36, %r13, 31;
	add.s32 	%r37, %r13, %r36;
	shr.s32 	%r38, %r37, 1;
	shl.b32 	%r39, %r38, 20;
	add.s32 	%r40, %r15, %r39;
	mov.b64 	%fd102, {%r14, %r40};
	sub.s32 	%r41, %r13, %r38;
	shl.b32 	%r42, %r41, 20;
	add.s32 	%r43, %r42, 1072693248;
	mov.b32 	%r44, 0;
	mov.b64 	%fd103, {%r44, %r43};
	mul.f64 	%fd108, %fd103, %fd102;
$L__BB1_7:
	abs.f64 	%fd104, %fd108;
	setp.eq.f64 	%p7, %fd104, 0d7FF0000000000000;
	fma.rn.f64 	%fd105, %fd108, %fd5, %fd108;
	selp.f64 	%fd106, %fd108, %fd105, %p7;
	st.param.f64 	[func_retval0], %fd106;
	ret;

}


// ===== COMPILED SASS (sm_100) =====

	.target	sm_100

	.elftype	@"ET_EXEC"


//--------------------- .note.nv.tkinfo           --------------------------
	.section	.note.nv.tkinfo,"",@"SHT_NOTE"
	.sectionflags	@"SHF_NOTE_NV_TKINFO"
	.tkinfo
        /*0018*/ 	.word	0x00000002
        /*0030*/ 	.string	""
        /*0030*/ 	.string	"ptxas"
        /*0030*/ 	.string	"Cuda compilation tools, release 13.0, V13.0.88"
        /*0030*/ 	.string	"Build cuda_13.0.r13.0/compiler.36424714_0"
        /*0030*/ 	.string	"-arch sm_100 -m 64 "



//--------------------- .note.nv.cuinfo           --------------------------
	.section	.note.nv.cuinfo,"",@"SHT_NOTE"
	.sectionflags	@"SHF_NOTE_NV_CUINFO"
        /*0018*/ 	.short	0x0002
        /*001a*/ 	.short	0x0064
        /*001c*/ 	.short	0x0082
	.zero		2


//--------------------- .nv.info                  --------------------------
	.section	.nv.info,"",@"SHT_CUDA_INFO"
	.align	4


	//----- nvinfo : EIATTR_REGCOUNT
	.align		4
        /*0000*/ 	.byte	0x04, 0x2f
        /*0002*/ 	.short	(.L_14 - .L_13)
	.align		4
.L_13:
        /*0004*/ 	.word	index@(render)
        /*0008*/ 	.word	0x0000001e


	//----- nvinfo : EIATTR_FRAME_SIZE
	.align		4
.L_14:
        /*000c*/ 	.byte	0x04, 0x11
        /*000e*/ 	.short	(.L_16 - .L_15)
	.align		4
.L_15:
        /*0010*/ 	.word	index@($render$__internal_accurate_pow)
        /*0014*/ 	.word	0x00000000


	//----- nvinfo : EIATTR_FRAME_SIZE
	.align		4
.L_16:
        /*0018*/ 	.byte	0x04, 0x11
        /*001a*/ 	.short	(.L_18 - .L_17)
	.align		4
.L_17:
        /*001c*/ 	.word	index@($__internal_0_$__cuda_sm3x_div_rn_noftz_f32_slowpath)
        /*0020*/ 	.word	0x00000000


	//----- nvinfo : EIATTR_FRAME_SIZE
	.align		4
.L_18:
        /*0024*/ 	.byte	0x04, 0x11
        /*0026*/ 	.short	(.L_20 - .L_19)
	.align		4
.L_19:
        /*0028*/ 	.word	index@(render)
        /*002c*/ 	.word	0x00000000


	//----- nvinfo : EIATTR_MIN_STACK_SIZE
	.align		4
.L_20:
        /*0030*/ 	.byte	0x04, 0x12
        /*0032*/ 	.short	(.L_22 - .L_21)
	.align		4
.L_21:
        /*0034*/ 	.word	index@(render)
        /*0038*/ 	.word	0x00000000
.L_22:


//--------------------- .nv.compat                --------------------------
	.section	.nv.compat,"",@"SHT_CUDA_COMPAT_INFO"
	.align	4
        /*0000*/ 	.byte	0x02, 0x09, 0x00, 0x00, 0x02, 0x02, 0x01, 0x00, 0x02, 0x05, 0x05, 0x00, 0x03, 0x07, 0x01, 0x01
        /*0010*/ 	.byte	0x02, 0x03, 0x00, 0x00, 0x02, 0x06, 0x01, 0x00, 0x04, 0x0b, 0x08, 0x00, 0x01, 0x00, 0x00, 0x00
        /*0020*/ 	.byte	0x00, 0x00, 0x00, 0x00


//--------------------- .nv.info.render           --------------------------
	.section	.nv.info.render,"",@"SHT_CUDA_INFO"
	.sectionflags	@""
	.align	4


	//----- nvinfo : EIATTR_CUDA_API_VERSION
	.align		4
        /*0000*/ 	.byte	0x04, 0x37
        /*0002*/ 	.short	(.L_24 - .L_23)
.L_23:
        /*0004*/ 	.word	0x00000082


	//----- nvinfo : EIATTR_KPARAM_INFO
	.align		4
.L_24:
        /*0008*/ 	.byte	0x04, 0x17
        /*000a*/ 	.short	(.L_26 - .L_25)
.L_25:
        /*000c*/ 	.word	0x00000000
        /*0010*/ 	.short	0x000c
        /*0012*/ 	.short	0x0060
        /*0014*/ 	.byte	0x00, 0xf5, 0x21, 0x00


	//----- nvinfo : EIATTR_KPARAM_INFO
	.align		4
.L_26:
        /*0018*/ 	.byte	0x04, 0x17
        /*001a*/ 	.short	(.L_28 - .L_27)
.L_27:
        /*001c*/ 	.word	0x00000000
        /*0020*/ 	.short	0x000b
        /*0022*/ 	.short	0x0058
        /*0024*/ 	.byte	0x00, 0xf5, 0x21, 0x00


	//----- nvinfo : EIATTR_KPARAM_INFO
	.align		4
.L_28:
        /*0028*/ 	.byte	0x04, 0x17
        /*002a*/ 	.short	(.L_30 - .L_29)
.L_29:
        /*002c*/ 	.word	0x00000000
        /*0030*/ 	.short	0x000a
        /*0032*/ 	.short	0x0050
        /*0034*/ 	.byte	0x00, 0xf5, 0x21, 0x00


	//----- nvinfo : EIATTR_KPARAM_INFO
	.align		4
.L_30:
        /*0038*/ 	.byte	0x04, 0x17
        /*003a*/ 	.short	(.L_32 - .L_31)
.L_31:
        /*003c*/ 	.word	0x00000000
        /*0040*/ 	.short	0x0009
        /*0042*/ 	.short	0x0048
        /*0044*/ 	.byte	0x00, 0xf5, 0x21, 0x00


	//----- nvinfo : EIATTR_KPARAM_INFO
	.align		4
.L_32:
        /*0048*/ 	.byte	0x04, 0x17
        /*004a*/ 	.short	(.L_34 - .L_33)
.L_33:
        /*004c*/ 	.word	0x00000000
        /*0050*/ 	.short	0x0008
        /*0052*/ 	.short	0x0040
        /*0054*/ 	.byte	0x00, 0xf5, 0x21, 0x00


	//----- nvinfo : EIATTR_KPARAM_INFO
	.align		4
.L_34:
        /*0058*/ 	.byte	0x04, 0x17
        /*005a*/ 	.short	(.L_36 - .L_35)
.L_35:
        /*005c*/ 	.word	0x00000000
        /*0060*/ 	.short	0x0007
        /*0062*/ 	.short	0x0038
        /*0064*/ 	.byte	0x00, 0xf5, 0x21, 0x00


	//----- nvinfo : EIATTR_KPARAM_INFO
	.align		4
.L_36:
        /*0068*/ 	.byte	0x04, 0x17
        /*006a*/ 	.short	(.L_38 - .L_37)
.L_37:
        /*006c*/ 	.word	0x00000000
        /*0070*/ 	.short	0x0006
        /*0072*/ 	.short	0x0030
        /*0074*/ 	.byte	0x00, 0xf5, 0x21, 0x00


	//----- nvinfo : EIATTR_KPARAM_INFO
	.align		4
.L_38:
        /*0078*/ 	.byte	0x04, 0x17
        /*007a*/ 	.short	(.L_40 - .L_39)
.L_39:
        /*007c*/ 	.word	0x00000000
        /*0080*/ 	.short	0x0005
        /*0082*/ 	.short	0x0028
        /*0084*/ 	.byte	0x00, 0xf5, 0x21, 0x00


	//----- nvinfo : EIATTR_KPARAM_INFO
	.align		4
.L_40:
        /*0088*/ 	.byte	0x04, 0x17
        /*008a*/ 	.short	(.L_42 - .L_41)
.L_41:
        /*008c*/ 	.word	0x00000000
        /*0090*/ 	.short	0x0004
        /*0092*/ 	.short	0x0020
        /*0094*/ 	.byte	0x00, 0xf5, 0x21, 0x00


	//----- nvinfo : EIATTR_KPARAM_INFO
	.align		4
.L_42:
        /*0098*/ 	.byte	0x04, 0x17
        /*009a*/ 	.short	(.L_44 - .L_43)
.L_43:
        /*009c*/ 	.word	0x00000000
        /*00a0*/ 	.short	0x0003
        /*00a2*/ 	.short	0x0018
        /*00a4*/ 	.byte	0x00, 0xf5, 0x21, 0x00


	//----- nvinfo : EIATTR_KPARAM_INFO
	.align		4
.L_44:
        /*00a8*/ 	.byte	0x04, 0x17
        /*00aa*/ 	.short	(.L_46 - .L_45)
.L_45:
        /*00ac*/ 	.word	0x00000000
        /*00b0*/ 	.short	0x0002
        /*00b2*/ 	.short	0x0010
        /*00b4*/ 	.byte	0x00, 0xf5, 0x21, 0x00


	//----- nvinfo : EIATTR_KPARAM_INFO
	.align		4
.L_46:
        /*00b8*/ 	.byte	0x04, 0x17
        /*00ba*/ 	.short	(.L_48 - .L_47)
.L_47:
        /*00bc*/ 	.word	0x00000000
        /*00c0*/ 	.short	0x0001
        /*00c2*/ 	.short	0x0008
        /*00c4*/ 	.byte	0x00, 0xf5, 0x21, 0x00


	//----- nvinfo : EIATTR_KPARAM_INFO
	.align		4
.L_48:
        /*00c8*/ 	.byte	0x04, 0x17
        /*00ca*/ 	.short	(.L_50 - .L_49)
.L_49:
        /*00cc*/ 	.word	0x00000000
        /*00d0*/ 	.short	0x0000
        /*00d2*/ 	.short	0x0000
        /*00d4*/ 	.byte	0x00, 0xf5, 0x21, 0x00


	//----- nvinfo : EIATTR_SPARSE_MMA_MASK
	.align		4
.L_50:
        /*00d8*/ 	.byte	0x03, 0x50
        /*00da*/ 	.short	0x0000


	//----- nvinfo : EIATTR_MAXREG_COUNT
	.align		4
        /*00dc*/ 	.byte	0x03, 0x1b
        /*00de*/ 	.short	0x00ff


	//----- nvinfo : EIATTR_MERCURY_ISA_VERSION
	.align		4
        /*00e0*/ 	.byte	0x03, 0x5f
        /*00e2*/ 	.short	0x0101


	//----- nvinfo : EIATTR_VRC_CTA_INIT_COUNT
	.align		4
        /*00e4*/ 	.byte	0x02, 0x4a
	.zero		1
	.zero		1


	//----- nvinfo : EIATTR_EXIT_INSTR_OFFSETS
	.align		4
        /*00e8*/ 	.byte	0x04, 0x1c
        /*00ea*/ 	.short	(.L_52 - .L_51)


	//   ....[0]....
.L_51:
        /*00ec*/ 	.word	0x00000190


	//   ....[1]....
        /*00f0*/ 	.word	0x000007d0


	//----- nvinfo : EIATTR_CRS_STACK_SIZE
	.align		4
.L_52:
        /*00f4*/ 	.byte	0x04, 0x1e
        /*00f6*/ 	.short	(.L_54 - .L_53)
.L_53:
        /*00f8*/ 	.word	0x00000000


	//----- nvinfo : EIATTR_CBANK_PARAM_SIZE
	.align		4
.L_54:
        /*00fc*/ 	.byte	0x03, 0x19
        /*00fe*/ 	.short	0x0068


	//----- nvinfo : EIATTR_PARAM_CBANK
	.align		4
        /*0100*/ 	.byte	0x04, 0x0a
        /*0102*/ 	.short	(.L_56 - .L_55)
	.align		4
.L_55:
        /*0104*/ 	.word	index@(.nv.constant0.render)
        /*0108*/ 	.short	0x0380
        /*010a*/ 	.short	0x0068


	//----- nvinfo : EIATTR_SW_WAR
	.align		4
.L_56:
        /*010c*/ 	.byte	0x04, 0x36
        /*010e*/ 	.short	(.L_58 - .L_57)
.L_57:
        /*0110*/ 	.word	0x00000008
.L_58:


//--------------------- .nv.callgraph             --------------------------
	.section	.nv.callgraph,"",@"SHT_CUDA_CALLGRAPH"
	.align	4
	.sectionentsize	8
	.align		4
        /*0000*/ 	.word	0x00000000
	.align		4
        /*0004*/ 	.word	0xffffffff
	.align		4
        /*0008*/ 	.word	0x00000000
	.align		4
        /*000c*/ 	.word	0xfffffffe
	.align		4
        /*0010*/ 	.word	0x00000000
	.align		4
        /*0014*/ 	.word	0xfffffffd
	.align		4
        /*0018*/ 	.word	0x00000000
	.align		4
        /*001c*/ 	.word	0xfffffffc


//--------------------- .nv.constant3             --------------------------
	.section	.nv.constant3,"a",@progbits
	.align	4
.nv.constant3:
	.type		PI,@object
	.size		PI,(E - PI)
PI:
        /*0000*/ 	.byte	0xeb, 0x0f, 0x49, 0x40
	.type		E,@object
	.size		E,(HALF_C - E)
E:
        /*0004*/ 	.byte	0x54, 0xf8, 0x2d, 0x40
	.type		HALF_C,@object
	.size		HALF_C,(sqrt2 - HALF_C)
HALF_C:
        /*0008*/ 	.byte	0x41, 0xfa, 0x8e, 0x3c
	.type		sqrt2,@object
	.size		sqrt2,(sqrt3 - sqrt2)
sqrt2:
        /*000c*/ 	.byte	0xf3, 0x04, 0xb5, 0x3f
	.type		sqrt3,@object
	.size		sqrt3,(SAND - sqrt3)
sqrt3:
        /*0010*/ 	.byte	0xd7, 0xb3, 0xdd, 0x3f
	.type		SAND,@object
	.size		SAND,(DIRT - SAND)
SAND:
	.zero		4
	.type		DIRT,@object
	.size		DIRT,(OCEAN - DIRT)
DIRT:
        /*0018*/ 	.byte	0x01, 0x00, 0x00, 0x00
	.type		OCEAN,@object
	.size		OCEAN,(GRASS - OCEAN)
OCEAN:
        /*001c*/ 	.byte	0x02, 0x00, 0x00, 0x00
	.type		GRASS,@object
	.size		GRASS,(STONE - GRASS)
GRASS:
        /*0020*/ 	.byte	0x03, 0x00, 0x00, 0x00
	.type		STONE,@object
	.size		STONE,(ICE - STONE)
STONE:
        /*0024*/ 	.byte	0x04, 0x00, 0x00, 0x00
	.type		ICE,@object
	.size		ICE,(FOREST - ICE)
ICE:
        /*0028*/ 	.byte	0x05, 0x00, 0x00, 0x00
	.type		FOREST,@object
	.size		FOREST,(LAKE - FOREST)
FOREST:
        /*002c*/ 	.byte	0x06, 0x00, 0x00, 0x00
	.type		LAKE,@object
	.size		LAKE,(.L_12 - LAKE)
LAKE:
        /*0030*/ 	.byte	0x07, 0x00, 0x00, 0x00
.L_12:


//--------------------- .text.render              --------------------------
	.section	.text.render,"ax",@progbits
	.align	128
        .global         render
        .type           render,@function
        .size           render,(.L_x_19 - render)
        .other          render,@"STO_CUDA_ENTRY STV_DEFAULT"
render:
.text.render:
[----:B------:R-:W-:Y:S08]  /*0000*/  LDC R1, c[0x0][0x37c] ;  /* 0x0000df00ff017b82 */ /* 0x000ff00000000800 */
[----:B------:R-:W0:Y:S01]  /*0010*/  LDC.64 R4, c[0x0][0x3d8] ;  /* 0x0000f600ff047b82 */ /* 0x000e220000000a00 */
[----:B------:R-:W0:Y:S02]  /*0020*/  LDCU.64 UR10, c[0x0][0x358] ;  /* 0x00006b00ff0a77ac */ /* 0x000e240008000a00 */
[----:B0-----:R-:W2:Y:S04]  /*0030*/  LDG.E R0, desc[UR10][R4.64] ;  /* 0x0000000a04007981 */ /* 0x001ea8000c1e1900 */
[----:B------:R0:W2:Y:S01]  /*0040*/  LDG.E R3, desc[UR10][R4.64+0x4] ;  /* 0x0000040a04037981 */ /* 0x0000a2000c1e1900 */
[----:B------:R-:W-:Y:S01]  /*0050*/  S2UR UR4, SR_CTAID.Y ;  /* 0x00000000000479c3 */ /* 0x000fe20000002600 */
[----:B------:R-:W1:Y:S01]  /*0060*/  LDCU UR12, c[0x0][0x360] ;  /* 0x00006c00ff0c77ac */ /* 0x000e620008000800 */
[----:B------:R-:W3:Y:S01]  /*0070*/  S2R R2, SR_TID.Y ;  /* 0x0000000000027919 */ /* 0x000ee20000002200 */
[----:B------:R-:W1:Y:S01]  /*0080*/  LDCU UR13, c[0x0][0x364] ;  /* 0x00006c80ff0d77ac */ /* 0x000e620008000800 */
[----:B------:R-:W3:Y:S04]  /*0090*/  S2R R9, SR_TID.Z ;  /* 0x0000000000097919 */ /* 0x000ee80000002300 */
[----:B------:R-:W4:Y:S01]  /*00a0*/  S2UR UR7, SR_CTAID.Z ;  /* 0x00000000000779c3 */ /* 0x000f220000002700 */
[----:B------:R-:W5:Y:S01]  /*00b0*/  LDCU UR6, c[0x0][0x370] ;  /* 0x00006e00ff0677ac */ /* 0x000f620008000800 */
[----:B------:R-:W5:Y:S01]  /*00c0*/  S2R R7, SR_TID.X ;  /* 0x0000000000077919 */ /* 0x000f620000002100 */
[----:B------:R-:W4:Y:S05]  /*00d0*/  LDCU UR8, c[0x0][0x374] ;  /* 0x00006e80ff0877ac */ /* 0x000f2a0008000800 */
[----:B------:R-:W5:Y:S01]  /*00e0*/  S2UR UR5, SR_CTAID.X ;  /* 0x00000000000579c3 */ /* 0x000f620000002500 */
[----:B-1----:R-:W-:-:S07]  /*00f0*/  UIMAD UR9, UR12, UR13, URZ ;  /* 0x0000000d0c0972a4 */ /* 0x002fce000f8e02ff */
[----:B0-----:R-:W0:Y:S01]  /*0100*/  LDC R4, c[0x0][0x368] ;  /* 0x0000da00ff047b82 */ /* 0x001e220000000800 */
[----:B----4-:R-:W-:Y:S01]  /*0110*/  UIMAD UR4, UR7, UR8, UR4 ;  /* 0x00000008070472a4 */ /* 0x010fe2000f8e0204 */
[----:B---3--:R-:W-:-:S03]  /*0120*/  IMAD R2, R9, UR13, R2 ;  /* 0x0000000d09027c24 */ /* 0x008fc6000f8e0202 */
[----:B-----5:R-:W-:Y:S01]  /*0130*/  UIMAD UR4, UR4, UR6, UR5 ;  /* 0x00000006040472a4 */ /* 0x020fe2000f8e0205 */
[----:B------:R-:W-:Y:S02]  /*0140*/  IMAD R5, R2, UR12, R7 ;  /* 0x0000000c02057c24 */ /* 0x000fe4000f8e0207 */
[----:B0-----:R-:W-:-:S04]  /*0150*/  IMAD R2, R4, UR9, RZ ;  /* 0x0000000904027c24 */ /* 0x001fc8000f8e02ff */
[----:B------:R-:W-:Y:S02]  /*0160*/  IMAD R2, R2, UR4, R5 ;  /* 0x0000000402027c24 */ /* 0x000fe4000f8e0205 */
[----:B--2---:R-:W-:-:S05]  /*0170*/  IMAD R7, R0, R3, RZ ;  /* 0x0000000300077224 */ /* 0x004fca00078e02ff */
[----:B------:R-:W-:-:S13]  /*0180*/  ISETP.GT.AND P0, PT, R2, R7, PT ;  /* 0x000000070200720c */ /* 0x000fda0003f04270 */
[----:B------:R-:W-:Y:S05]  /*0190*/  @P0 EXIT ;  /* 0x000000000000094d */ /* 0x000fea0003800000 */
[----:B------:R-:W-:Y:S01]  /*01a0*/  IABS R4, R0 ;  /* 0x0000000000047213 */ /* 0x000fe20000000000 */
[----:B------:R-:W-:Y:S01]  /*01b0*/  BSSY.RECONVERGENT B0, `(.L_x_0) ;  /* 0x0000041000007945 */ /* 0x000fe20003800200 */
[----:B------:R-:W-:Y:S02]  /*01c0*/  IABS R5, R3 ;  /* 0x0000000300057213 */ /* 0x000fe40000000000 */
[----:B------:R-:W0:Y:S01]  /*01d0*/  I2F.RP R10, R4 ;  /* 0x00000004000a7306 */ /* 0x000e220000209400 */
[----:B------:R-:W-:Y:S02]  /*01e0*/  IABS R12, R2 ;  /* 0x00000002000c7213 */ /* 0x000fe40000000000 */
[----:B------:R-:W-:-:S05]  /*01f0*/  ISETP.GE.AND P1, PT, R2, RZ, PT ;  /* 0x000000ff0200720c */ /* 0x000fca0003f26270 */
[----:B------:R-:W1:Y:S08]  /*0200*/  I2F.RP R11, R5 ;  /* 0x00000005000b7306 */ /* 0x000e700000209400 */
[----:B0-----:R-:W0:Y:S08]  /*0210*/  MUFU.RCP R10, R10 ;  /* 0x0000000a000a7308 */ /* 0x001e300000001000 */
[----:B-1----:R-:W1:Y:S01]  /*0220*/  MUFU.RCP R11, R11 ;  /* 0x0000000b000b7308 */ /* 0x002e620000001000 */
[----:B0-----:R-:W-:Y:S01]  /*0230*/  VIADD R8, R10, 0xffffffe ;  /* 0x0ffffffe0a087836 */ /* 0x001fe20000000000 */
[----:B------:R-:W-:-:S06]  /*0240*/  IABS R10, R0 ;  /* 0x00000000000a7213 */ /* 0x000fcc0000000000 */
[----:B------:R0:W2:Y:S01]  /*0250*/  F2I.FTZ.U32.TRUNC.NTZ R9, R8 ;  /* 0x0000000800097305 */ /* 0x0000a2000021f000 */
[----:B------:R-:W-:Y:S02]  /*0260*/  IMAD.MOV R10, RZ, RZ, -R10 ;  /* 0x000000ffff0a7224 */ /* 0x000fe400078e0a0a */
[----:B-1----:R-:W-:-:S05]  /*0270*/  VIADD R6, R11, 0xffffffe ;  /* 0x0ffffffe0b067836 */ /* 0x002fca0000000000 */
[----:B------:R1:W3:Y:S01]  /*0280*/  F2I.FTZ.U32.TRUNC.NTZ R7, R6 ;  /* 0x0000000600077305 */ /* 0x0002e2000021f000 */
[----:B0-----:R-:W-:Y:S02]  /*0290*/  IMAD.MOV.U32 R8, RZ, RZ, RZ ;  /* 0x000000ffff087224 */ /* 0x001fe400078e00ff */
[----:B--2---:R-:W-:Y:S02]  /*02a0*/  IMAD.MOV R13, RZ, RZ, -R9 ;  /* 0x000000ffff0d7224 */ /* 0x004fe400078e0a09 */
[----:B-1----:R-:W-:Y:S02]  /*02b0*/  IMAD.MOV.U32 R6, RZ, RZ, RZ ;  /* 0x000000ffff067224 */ /* 0x002fe400078e00ff */
[----:B------:R-:W-:Y:S02]  /*02c0*/  IMAD R13, R13, R4, RZ ;  /* 0x000000040d0d7224 */ /* 0x000fe400078e02ff */
[----:B---3--:R-:W-:Y:S02]  /*02d0*/  IMAD.MOV R14, RZ, RZ, -R7 ;  /* 0x000000ffff0e7224 */ /* 0x008fe400078e0a07 */
[----:B------:R-:W-:Y:S01]  /*02e0*/  IMAD.HI.U32 R9, R9, R13, R8 ;  /* 0x0000000d09097227 */ /* 0x000fe200078e0008 */
[----:B------:R-:W-:-:S03]  /*02f0*/  IABS R13, R3 ;  /* 0x00000003000d7213 */ /* 0x000fc60000000000 */
[----:B------:R-:W-:Y:S02]  /*0300*/  IMAD R11, R14, R5, RZ ;  /* 0x000000050e0b7224 */ /* 0x000fe400078e02ff */
[----:B------:R-:W-:Y:S02]  /*0310*/  IMAD.MOV.U32 R8, RZ, RZ, R12 ;  /* 0x000000ffff087224 */ /* 0x000fe400078e000c */
[----:B------:R-:W-:-:S04]  /*0320*/  IMAD.HI.U32 R6, R7, R11, R6 ;  /* 0x0000000b07067227 */ /* 0x000fc800078e0006 */
[----:B------:R-:W-:Y:S02]  /*0330*/  IMAD.MOV.U32 R7, RZ, RZ, R10 ;  /* 0x000000ffff077224 */ /* 0x000fe400078e000a */
[----:B------:R-:W-:-:S04]  /*0340*/  IMAD.HI.U32 R9, R9, R8, RZ ;  /* 0x0000000809097227 */ /* 0x000fc800078e00ff */
[----:B------:R-:W-:Y:S02]  /*0350*/  IMAD R9, R9, R7, R8 ;  /* 0x0000000709097224 */ /* 0x000fe400078e0208 */
[----:B------:R-:W-:Y:S02]  /*0360*/  IMAD.MOV R11, RZ, RZ, -R13 ;  /* 0x000000ffff0b7224 */ /* 0x000fe400078e0a0d */
[----:B------:R-:W-:Y:S01]  /*0370*/  IMAD.HI.U32 R6, R6, R8, RZ ;  /* 0x0000000806067227 */ /* 0x000fe200078e00ff */
[----:B------:R-:W-:-:S03]  /*0380*/  ISETP.GT.U32.AND P0, PT, R4, R9, PT ;  /* 0x000000090400720c */ /* 0x000fc60003f04070 */
[----:B------:R-:W-:-:S05]  /*0390*/  IMAD R8, R6, R11, R8 ;  /* 0x0000000b06087224 */ /* 0x000fca00078e0208 */
[----:B------:R-:W-:-:S05]  /*03a0*/  ISETP.GT.U32.AND P3, PT, R5, R8, PT ;  /* 0x000000080500720c */ /* 0x000fca0003f64070 */
[----:B------:R-:W-:-:S04]  /*03b0*/  @!P0 IADD3 R9, PT, PT, R9, -R4, RZ ;  /* 0x8000000409098210 */ /* 0x000fc80007ffe0ff */
[----:B------:R-:W-:-:S04]  /*03c0*/  ISETP.GT.U32.AND P4, PT, R4, R9, PT ;  /* 0x000000090400720c */ /* 0x000fc80003f84070 */
[----:B------:R-:W-:Y:S02]  /*03d0*/  @!P3 IMAD.IADD R8, R8, 0x1, -R5 ;  /* 0x000000010808b824 */ /* 0x000fe400078e0a05 */
[----:B------:R-:W-:Y:S01]  /*03e0*/  @!P3 VIADD R6, R6, 0x1 ;  /* 0x000000010606b836 */ /* 0x000fe20000000000 */
[----:B------:R-:W-:Y:S02]  /*03f0*/  ISETP.NE.AND P3, PT, R0, RZ, PT ;  /* 0x000000ff0000720c */ /* 0x000fe40003f65270 */
[----:B------:R-:W-:Y:S02]  /*0400*/  ISETP.GE.U32.AND P2, PT, R8, R5, PT ;  /* 0x000000050800720c */ /* 0x000fe40003f46070 */
[----:B------:R-:W-:Y:S02]  /*0410*/  LOP3.LUT R5, R2, R3, RZ, 0x3c, !PT ;  /* 0x0000000302057212 */ /* 0x000fe400078e3cff */
[----:B------:R-:W-:Y:S01]  /*0420*/  @!P4 IMAD.IADD R9, R9, 0x1, -R4 ;  /* 0x000000010909c824 */ /* 0x000fe200078e0a04 */
[----:B------:R-:W-:-:S02]  /*0430*/  ISETP.NE.AND P4, PT, R3, RZ, PT ;  /* 0x000000ff0300720c */ /* 0x000fc40003f85270 */
[----:B------:R-:W-:Y:S01]  /*0440*/  ISETP.GE.AND P0, PT, R5, RZ, PT ;  /* 0x000000ff0500720c */ /* 0x000fe20003f06270 */
[----:B------:R-:W-:-:S03]  /*0450*/  @!P1 IMAD.MOV R9, RZ, RZ, -R9 ;  /* 0x000000ffff099224 */ /* 0x000fc600078e0a09 */
[-C--:B------:R-:W-:Y:S02]  /*0460*/  @!P3 LOP3.LUT R9, RZ, R0.reuse, RZ, 0x33, !PT ;  /* 0x00000000ff09b212 */ /* 0x080fe400078e33ff */
[----:B------:R-:W-:Y:S01]  /*0470*/  @P2 VIADD R6, R6, 0x1 ;  /* 0x0000000106062836 */ /* 0x000fe20000000000 */
[----:B------:R-:W-:Y:S02]  /*0480*/  LEA.HI R0, R0, R0, RZ, 0x1 ;  /* 0x0000000000007211 */ /* 0x000fe400078f08ff */
[----:B------:R-:W-:-:S04]  /*0490*/  IMAD.MOV R5, RZ, RZ, -R9 ;  /* 0x000000ffff057224 */ /* 0x000fc800078e0a09 */
[----:B------:R-:W-:Y:S01]  /*04a0*/  @!P0 IMAD.MOV R6, RZ, RZ, -R6 ;  /* 0x000000ffff068224 */ /* 0x000fe200078e0a06 */
[-C--:B------:R-:W-:Y:S02]  /*04b0*/  @!P4 LOP3.LUT R6, RZ, R3.reuse, RZ, 0x33, !PT ;  /* 0x00000003ff06c212 */ /* 0x080fe400078e33ff */
[----:B------:R-:W-:Y:S02]  /*04c0*/  LEA.HI R3, R3, R3, RZ, 0x1 ;  /* 0x0000000303037211 */ /* 0x000fe400078f08ff */
[----:B------:R-:W-:Y:S01]  /*04d0*/  LEA.HI.SX32 R0, R0, R5, 0x1f ;  /* 0x0000000500007211 */ /* 0x000fe200078ffaff */
[----:B------:R-:W-:-:S03]  /*04e0*/  IMAD.MOV R6, RZ, RZ, -R6 ;  /* 0x000000ffff067224 */ /* 0x000fc600078e0a06 */
[----:B------:R-:W-:Y:S02]  /*04f0*/  I2F.F64 R4, R0 ;  /* 0x0000000000047312 */ /* 0x000fe40000201c00 */
[----:B------:R-:W-:-:S05]  /*0500*/  LEA.HI.SX32 R3, R3, R6, 0x1f ;  /* 0x0000000603037211 */ /* 0x000fca00078ffaff */
[----:B------:R-:W-:-:S04]  /*0510*/  IMAD R3, R3, R3, RZ ;  /* 0x0000000303037224 */ /* 0x000fc800078e02ff */
[----:B------:R-:W0:Y:S02]  /*0520*/  I2F.F64.U32 R6, R3 ;  /* 0x0000000300067312 */ /* 0x000e240000201800 */
[----:B0-----:R-:W-:-:S08]  /*0530*/  DFMA R4, R4, R4, R6 ;  /* 0x000000040404722b */ /* 0x001fd00000000006 */
[----:B------:R-:W-:-:S14]  /*0540*/  DSETP.NEU.AND P0, PT, R4, RZ, PT ;  /* 0x000000ff0400722a */ /* 0x000fdc0003f0d000 */
[----:B------:R-:W-:Y:S01]  /*0550*/  @!P0 CS2R R6, SRZ ;  /* 0x0000000000068805 */ /* 0x000fe2000001ff00 */
[----:B------:R-:W-:Y:S06]  /*0560*/  @!P0 BRA `(.L_x_1) ;  /* 0x0000000000148947 */ /* 0x000fec0003800000 */
[----:B------:R-:W-:-:S07]  /*0570*/  MOV R0, 0x590 ;  /* 0x0000059000007802 */ /* 0x000fce0000000f00 */
[----:B------:R-:W-:Y:S05]  /*0580*/  CALL.REL.NOINC `($render$__internal_accurate_pow) ;  /* 0x0000000800147944 */ /* 0x000fea0003c00000 */
[----:B------:R-:W-:-:S04]  /*0590*/  ISETP.GE.AND P0, PT, R5, RZ, PT ;  /* 0x000000ff0500720c */ /* 0x000fc80003f06270 */
[----:B------:R-:W-:Y:S02]  /*05a0*/  FSEL R6, R3, RZ, P0 ;  /* 0x000000ff03067208 */ /* 0x000fe40000000000 */
[----:B------:R-:W-:-:S07]  /*05b0*/  FSEL R7, R8, -QNAN , P0 ;  /* 0xfff8000008077808 */ /* 0x000fce0000000000 */
.L_x_1:
[----:B------:R-:W-:Y:S05]  /*05c0*/  BSYNC.RECONVERGENT B0 ;  /* 0x0000000000007941 */ /* 0x000fea0003800200 */
.L_x_0:
[C---:B------:R-:W-:Y:S01]  /*05d0*/  DADD R8, R4.reuse, 0.5 ;  /* 0x3fe0000004087429 */ /* 0x040fe20000000000 */
[----:B------:R-:W-:Y:S01]  /*05e0*/  IMAD.MOV.U32 R3, RZ, RZ, 0x42200000 ;  /* 0x42200000ff037424 */ /* 0x000fe200078e00ff */
[----:B------:R-:W-:Y:S01]  /*05f0*/  DSETP.NEU.AND P1, PT, R4, 1, PT ;  /* 0x3ff000000400742a */ /* 0x000fe20003f2d000 */
[----:B------:R-:W-:Y:S07]  /*0600*/  BSSY.RECONVERGENT B1, `(.L_x_2) ;  /* 0x0000013000017945 */ /* 0x000fee0003800200 */
[----:B------:R-:W-:-:S04]  /*0610*/  LOP3.LUT R8, R9, 0x7ff00000, RZ, 0xc0, !PT ;  /* 0x7ff0000009087812 */ /* 0x000fc800078ec0ff */
[----:B------:R-:W-:-:S13]  /*0620*/  ISETP.NE.AND P0, PT, R8, 0x7ff00000, PT ;  /* 0x7ff000000800780c */ /* 0x000fda0003f05270 */
[----:B------:R-:W-:-:S14]  /*0630*/  DSETP.NEU.OR P0, PT, R4, +INF , P0 ;  /* 0x7ff000000400742a */ /* 0x000fdc000070d400 */
[----:B------:R-:W-:Y:S01]  /*0640*/  @!P0 IMAD.MOV.U32 R6, RZ, RZ, 0x0 ;  /* 0x00000000ff068424 */ /* 0x000fe200078e00ff */
[----:B------:R-:W-:-:S04]  /*0650*/  @!P0 MOV R7, 0x7ff00000 ;  /* 0x7ff0000000078802 */ /* 0x000fc80000000f00 */
[----:B------:R-:W-:Y:S01]  /*0660*/  FSEL R4, R6, RZ, P1 ;  /* 0x000000ff06047208 */ /* 0x000fe20000800000 */
[----:B------:R-:W-:Y:S01]  /*0670*/  IMAD.MOV.U32 R6, RZ, RZ, 0x3ccccccd ;  /* 0x3ccccccdff067424 */ /* 0x000fe200078e00ff */
[----:B------:R-:W-:-:S03]  /*0680*/  FSEL R5, R7, 1.875, P1 ;  /* 0x3ff0000007057808 */ /* 0x000fc60000800000 */
[----:B------:R-:W-:Y:S01]  /*0690*/  FFMA R3, R6, -R3, 1 ;  /* 0x3f80000006037423 */ /* 0x000fe20000000803 */
[----:B------:R-:W0:Y:S03]  /*06a0*/  F2F.F32.F64 R0, R4 ;  /* 0x0000000400007310 */ /* 0x000e260000301000 */
[----:B------:R-:W-:-:S05]  /*06b0*/  FFMA R3, R3, R6, 0.025000000372529029846 ;  /* 0x3ccccccd03037423 */ /* 0x000fca0000000006 */
[----:B0-----:R-:W0:Y:S01]  /*06c0*/  FCHK P0, R0, 40 ;  /* 0x4220000000007902 */ /* 0x001e220000000000 */
[----:B------:R-:W-:-:S04]  /*06d0*/  FFMA R6, R0, R3, RZ ;  /* 0x0000000300067223 */ /* 0x000fc800000000ff */
[----:B------:R-:W-:-:S04]  /*06e0*/  FFMA R7, R6, -40, R0 ;  /* 0xc220000006077823 */ /* 0x000fc80000000000 */
[----:B------:R-:W-:Y:S01]  /*06f0*/  FFMA R3, R3, R7, R6 ;  /* 0x0000000703037223 */ /* 0x000fe20000000006 */
[----:B0-----:R-:W-:Y:S06]  /*0700*/  @!P0 BRA `(.L_x_3) ;  /* 0x0000000000088947 */ /* 0x001fec0003800000 */
[----:B------:R-:W-:-:S07]  /*0710*/  MOV R4, 0x730 ;  /* 0x0000073000047802 */ /* 0x000fce0000000f00 */
[----:B------:R-:W-:Y:S05]  /*0720*/  CALL.REL.NOINC `($__internal_0_$__cuda_sm3x_div_rn_noftz_f32_slowpath) ;  /* 0x00000000002c7944 */ /* 0x000fea0003c00000 */
.L_x_3:
[----:B------:R-:W-:Y:S05]  /*0730*/  BSYNC.RECONVERGENT B1 ;  /* 0x0000000000017941 */ /* 0x000fea0003800200 */
.L_x_2:
[C---:B------:R-:W-:Y:S01]  /*0740*/  FSETP.GEU.AND P0, PT, R3.reuse, RZ, PT ;  /* 0x000000ff0300720b */ /* 0x040fe20003f0e000 */
[----:B------:R-:W0:Y:S01]  /*0750*/  LDC.64 R4, c[0x0][0x3e0] ;  /* 0x0000f800ff047b82 */ /* 0x000e220000000a00 */
[----:B------:R-:W-:-:S04]  /*0760*/  FMNMX.NAN R3, R3, 1, PT ;  /* 0x3f80000003037809 */ /* 0x000fc80003820000 */
[----:B------:R-:W-:-:S06]  /*0770*/  FSEL R0, R3, RZ, P0 ;  /* 0x000000ff03007208 */ /* 0x000fcc0000000000 */
[----:B------:R-:W1:Y:S01]  /*0780*/  F2I.TRUNC.NTZ R0, R0 ;  /* 0x0000000000007305 */ /* 0x000e62000020f100 */
[----:B0-----:R-:W-:-:S04]  /*0790*/  IMAD.WIDE R2, R2, 0x4, R4 ;  /* 0x0000000402027825 */ /* 0x001fc800078e0204 */
[----:B-1----:R-:W-:-:S05]  /*07a0*/  IMAD R6, R0, 0xff, RZ ;  /* 0x000000ff00067824 */ /* 0x002fca00078e02ff */
[----:B------:R-:W-:-:S05]  /*07b0*/  LOP3.LUT R5, R6, 0xff000000, RZ, 0xfc, !PT ;  /* 0xff00000006057812 */ /* 0x000fca00078efcff */
[----:B------:R-:W-:Y:S01]  /*07c0*/  STG.E desc[UR10][R2.64], R5 ;  /* 0x0000000502007986 */ /* 0x000fe2000c10190a */
[----:B------:R-:W-:Y:S05]  /*07d0*/  EXIT ;  /* 0x000000000000794d */ /* 0x000fea0003800000 */
        .weak           $__internal_0_$__cuda_sm3x_div_rn_noftz_f32_slowpath
        .type           $__internal_0_$__cuda_sm3x_div_rn_noftz_f32_slowpath,@function
        .size           $__internal_0_$__cuda_sm3x_div_rn_noftz_f32_slowpath,($render$__internal_accurate_pow - $__internal_0_$__cuda_sm3x_div_rn_noftz_f32_slowpath)
$__internal_0_$__cuda_sm3x_div_rn_noftz_f32_slowpath:
[--C-:B------:R-:W-:Y:S01]  /*07e0*/  SHF.R.U32.HI R3, RZ, 0x17, R0.reuse ;  /* 0x00000017ff037819 */ /* 0x100fe20000011600 */
[----:B------:R-:W-:Y:S04]  /*07f0*/  BSSY.RECONVERGENT B0, `(.L_x_4) ;  /* 0x000005c000007945 */ /* 0x000fe80003800200 */
[----:B------:R-:W-:Y:S01]  /*0800*/  BSSY.RELIABLE B2, `(.L_x_5) ;  /* 0x000001a000027945 */ /* 0x000fe20003800100 */
[----:B------:R-:W-:Y:S01]  /*0810*/  LOP3.LUT R8, R3, 0xff, RZ, 0xc0, !PT ;  /* 0x000000ff03087812 */ /* 0x000fe200078ec0ff */
[----:B------:R-:W-:-:S04]  /*0820*/  IMAD.MOV.U32 R3, RZ, RZ, R0 ;  /* 0x000000ffff037224 */ /* 0x000fc800078e0000 */
[----:B------:R-:W-:-:S05]  /*0830*/  VIADD R7, R8, 0xffffffff ;  /* 0xffffffff08077836 */ /* 0x000fca0000000000 */
[----:B------:R-:W-:-:S13]  /*0840*/  ISETP.GT.U32.OR P0, PT, R7, 0xfd, !PT ;  /* 0x000000fd0700780c */ /* 0x000fda0007f04470 */
[----:B------:R-:W-:Y:S01]  /*0850*/  @!P0 IMAD.MOV.U32 R5, RZ, RZ, RZ ;  /* 0x000000ffff058224 */ /* 0x000fe200078e00ff */
[----:B------:R-:W-:Y:S06]  /*0860*/  @!P0 BRA `(.L_x_6) ;  /* 0x00000000004c8947 */ /* 0x000fec0003800000 */
[----:B------:R-:W-:-:S13]  /*0870*/  FSETP.GTU.FTZ.AND P0, PT, |R0|, +INF , PT ;  /* 0x7f8000000000780b */ /* 0x000fda0003f1c200 */
[----:B------:R-:W-:Y:S05]  /*0880*/  @P0 BREAK.RELIABLE B2 ;  /* 0x0000000000020942 */ /* 0x000fea0003800100 */
[----:B------:R-:W-:Y:S05]  /*0890*/  @P0 BRA `(.L_x_7) ;  /* 0x0000000400400947 */ /* 0x000fea0003800000 */
[----:B------:R-:W-:-:S05]  /*08a0*/  IMAD.MOV.U32 R6, RZ, RZ, 0x42200000 ;  /* 0x42200000ff067424 */ /* 0x000fca00078e00ff */
[----:B------:R-:W-:-:S13]  /*08b0*/  LOP3.LUT P0, RZ, R6, 0x7fffffff, R3, 0xc8, !PT ;  /* 0x7fffffff06ff7812 */ /* 0x000fda000780c803 */
[----:B------:R-:W-:Y:S05]  /*08c0*/  @!P0 BREAK.RELIABLE B2 ;  /* 0x0000000000028942 */ /* 0x000fea0003800100 */
[----:B------:R-:W-:Y:S05]  /*08d0*/  @!P0 BRA `(.L_x_8) ;  /* 0x0000000400288947 */ /* 0x000fea0003800000 */
[----:B------:R-:W-:-:S13]  /*08e0*/  LOP3.LUT P0, RZ, R3, 0x7fffffff, RZ, 0xc0, !PT ;  /* 0x7fffffff03ff7812 */ /* 0x000fda000780c0ff */
[----:B------:R-:W-:Y:S05]  /*08f0*/  @!P0 BREAK.RELIABLE B2 ;  /* 0x0000000000028942 */ /* 0x000fea0003800100 */
[----:B------:R-:W-:Y:S05]  /*0900*/  @!P0 BRA `(.L_x_9) ;  /* 0x0000000400148947 */ /* 0x000fea0003800000 */
[----:B------:R-:W-:Y:S02]  /*0910*/  FSETP.NEU.FTZ.AND P1, PT, |R0|, +INF , PT ;  /* 0x7f8000000000780b */ /* 0x000fe40003f3d200 */
[----:B------:R-:W-:-:S04]  /*0920*/  LOP3.LUT P0, RZ, R6, 0x7fffffff, RZ, 0xc0, !PT ;  /* 0x7fffffff06ff7812 */ /* 0x000fc8000780c0ff */
[----:B------:R-:W-:-:S13]  /*0930*/  PLOP3.LUT P0, PT, P1, P0, PT, 0x2f, 0xf2 ;  /* 0x0000000000f2781c */ /* 0x000fda0000f00577 */
[----:B------:R-:W-:Y:S05]  /*0940*/  @P0 BREAK.RELIABLE B2 ;  /* 0x0000000000020942 */ /* 0x000fea0003800100 */
[----:B------:R-:W-:Y:S05]  /*0950*/  @P0 BRA `(.L_x_10) ;  /* 0x0000000000f40947 */ /* 0x000fea0003800000 */
[----:B------:R-:W-:-:S13]  /*0960*/  ISETP.GE.AND P0, PT, R7, RZ, PT ;  /* 0x000000ff0700720c */ /* 0x000fda0003f06270 */
[----:B------:R-:W-:Y:S02]  /*0970*/  @P0 IMAD.MOV.U32 R5, RZ, RZ, RZ ;  /* 0x000000ffff050224 */ /* 0x000fe400078e00ff */
[----:B------:R-:W-:Y:S01]  /*0980*/  @!P0 FFMA R3, R0, 1.84467440737095516160e+19, RZ ;  /* 0x5f80000000038823 */ /* 0x000fe200000000ff */
[----:B------:R-:W-:-:S07]  /*0990*/  @!P0 IMAD.MOV.U32 R5, RZ, RZ, -0x40 ;  /* 0xffffffc0ff058424 */ /* 0x000fce00078e00ff */
.L_x_6:
[----:B------:R-:W-:Y:S05]  /*09a0*/  BSYNC.RELIABLE B2 ;  /* 0x0000000000027941 */ /* 0x000fea0003800100 */
.L_x_5:
[----:B------:R-:W-:Y:S01]  /*09b0*/  UMOV UR4, 0x42200000 ;  /* 0x4220000000047882 */ /* 0x000fe20000000000 */
[----:B------:R-:W-:Y:S01]  /*09c0*/  IADD3 R6, PT, PT, R8, -0x7f, RZ ;  /* 0xffffff8108067810 */ /* 0x000fe20007ffe0ff */
[----:B------:R-:W-:Y:S01]  /*09d0*/  UIADD3 UR4, UPT, UPT, UR4, -0x2800000, URZ ;  /* 0xfd80000004047890 */ /* 0x000fe2000fffe0ff */
[----:B------:R-:W-:Y:S02]  /*09e0*/  BSSY.RECONVERGENT B2, `(.L_x_11) ;  /* 0x0000033000027945 */ /* 0x000fe40003800200 */
[----:B------:R-:W-:Y:S01]  /*09f0*/  IADD3 R5, PT, PT, R5, -0x5, R6 ;  /* 0xfffffffb05057810 */ /* 0x000fe20007ffe006 */
[----:B------:R-:W-:Y:S02]  /*0a00*/  IMAD R0, R6, -0x800000, R3 ;  /* 0xff80000006007824 */ /* 0x000fe400078e0203 */
[----:B------:R-:W-:-:S03]  /*0a10*/  FADD.FTZ R9, -RZ, -UR4 ;  /* 0x80000004ff097e21 */ /* 0x000fc60008010100 */
[----:B------:R-:W0:Y:S02]  /*0a20*/  MUFU.RCP R7, UR4 ;  /* 0x0000000400077d08 */ /* 0x000e240008001000 */
[----:B0-----:R-:W-:-:S04]  /*0a30*/  FFMA R8, R7, R9, 1 ;  /* 0x3f80000007087423 */ /* 0x001fc80000000009 */
[----:B------:R-:W-:-:S04]  /*0a40*/  FFMA R7, R7, R8, R7 ;  /* 0x0000000807077223 */ /* 0x000fc80000000007 */
[----:B------:R-:W-:-:S04]  /*0a50*/  FFMA R8, R0, R7, RZ ;  /* 0x0000000700087223 */ /* 0x000fc800000000ff */
[----:B------:R-:W-:-:S04]  /*0a60*/  FFMA R3, R9, R8, R0 ;  /* 0x0000000809037223 */ /* 0x000fc80000000000 */
[----:B------:R-:W-:-:S04]  /*0a70*/  FFMA R8, R7, R3, R8 ;  /* 0x0000000307087223 */ /* 0x000fc80000000008 */
[----:B------:R-:W-:-:S04]  /*0a80*/  FFMA R9, R9, R8, R0 ;  /* 0x0000000809097223 */ /* 0x000fc80000000000 */
[----:B------:R-:W-:-:S05]  /*0a90*/  FFMA R3, R7, R9, R8 ;  /* 0x0000000907037223 */ /* 0x000fca0000000008 */
[----:B------:R-:W-:-:S04]  /*0aa0*/  SHF.R.U32.HI R0, RZ, 0x17, R3 ;  /* 0x00000017ff007819 */ /* 0x000fc80000011603 */
[----:B------:R-:W-:-:S05]  /*0ab0*/  LOP3.LUT R0, R0, 0xff, RZ, 0xc0, !PT ;  /* 0x000000ff00007812 */ /* 0x000fca00078ec0ff */
[----:B------:R-:W-:-:S04]  /*0ac0*/  IMAD.IADD R10, R0, 0x1, R5 ;  /* 0x00000001000a7824 */ /* 0x000fc800078e0205 */
[----:B------:R-:W-:-:S05]  /*0ad0*/  VIADD R0, R10, 0xffffffff ;  /* 0xffffffff0a007836 */ /* 0x000fca0000000000 */
[----:B------:R-:W-:-:S13]  /*0ae0*/  ISETP.GE.U32.AND P0, PT, R0, 0xfe, PT ;  /* 0x000000fe0000780c */ /* 0x000fda0003f06070 */
[----:B------:R-:W-:Y:S05]  /*0af0*/  @!P0 BRA `(.L_x_12) ;  /* 0x0000000000808947 */ /* 0x000fea0003800000 */
[----:B------:R-:W-:-:S13]  /*0b00*/  ISETP.GT.AND P0, PT, R10, 0xfe, PT ;  /* 0x000000fe0a00780c */ /* 0x000fda0003f04270 */
[----:B------:R-:W-:Y:S05]  /*0b10*/  @P0 BRA `(.L_x_13) ;  /* 0x00000000006c0947 */ /* 0x000fea0003800000 */
[----:B------:R-:W-:-:S13]  /*0b20*/  ISETP.GE.AND P0, PT, R10, 0x1, PT ;  /* 0x000000010a00780c */ /* 0x000fda0003f06270 */
[----:B------:R-:W-:Y:S05]  /*0b30*/  @P0 BRA `(.L_x_14) ;  /* 0x0000000000740947 */ /* 0x000fea0003800000 */
[----:B------:R-:W-:Y:S02]  /*0b40*/  ISETP.GE.AND P0, PT, R10, -0x18, PT ;  /* 0xffffffe80a00780c */ /* 0x000fe40003f06270 */
[----:B------:R-:W-:-:S11]  /*0b50*/  LOP3.LUT R3, R3, 0x80000000, RZ, 0xc0, !PT ;  /* 0x8000000003037812 */ /* 0x000fd600078ec0ff */
[----:B------:R-:W-:Y:S05]  /*0b60*/  @!P0 BRA `(.L_x_14) ;  /* 0x0000000000688947 */ /* 0x000fea0003800000 */
[CCC-:B------:R-:W-:Y:S01]  /*0b70*/  FFMA.RZ R0, R7.reuse, R9.reuse, R8.reuse ;  /* 0x0000000907007223 */ /* 0x1c0fe2000000c008 */
[C---:B------:R-:W-:Y:S01]  /*0b80*/  VIADD R6, R10.reuse, 0x20 ;  /* 0x000000200a067836 */ /* 0x040fe20000000000 */
[C---:B------:R-:W-:Y:S02]  /*0b90*/  ISETP.NE.AND P2, PT, R10.reuse, RZ, PT ;  /* 0x000000ff0a00720c */ /* 0x040fe40003f45270 */
[----:B------:R-:W-:Y:S02]  /*0ba0*/  ISETP.NE.AND P1, PT, R10, RZ, PT ;  /* 0x000000ff0a00720c */ /* 0x000fe40003f25270 */
[----:B------:R-:W-:Y:S01]  /*0bb0*/  LOP3.LUT R5, R0, 0x7fffff, RZ, 0xc0, !PT ;  /* 0x007fffff00057812 */ /* 0x000fe200078ec0ff */
[CCC-:B------:R-:W-:Y:S01]  /*0bc0*/  FFMA.RP R0, R7.reuse, R9.reuse, R8.reuse ;  /* 0x0000000907007223 */ /* 0x1c0fe20000008008 */
[----:B------:R-:W-:Y:S01]  /*0bd0*/  FFMA.RM R7, R7, R9, R8 ;  /* 0x0000000907077223 */ /* 0x000fe20000004008 */
[----:B------:R-:W-:Y:S01]  /*0be0*/  IMAD.MOV R8, RZ, RZ, -R10 ;  /* 0x000000ffff087224 */ /* 0x000fe200078e0a0a */
[----:B------:R-:W-:-:S03]  /*0bf0*/  LOP3.LUT R5, R5, 0x800000, RZ, 0xfc, !PT ;  /* 0x0080000005057812 */ /* 0x000fc600078efcff */
[----:B------:R-:W-:Y:S02]  /*0c00*/  FSETP.NEU.FTZ.AND P0, PT, R0, R7, PT ;  /* 0x000000070000720b */ /* 0x000fe40003f1d000 */
[----:B------:R-:W-:Y:S02]  /*0c10*/  SHF.L.U32 R6, R5, R6, RZ ;  /* 0x0000000605067219 */ /* 0x000fe400000006ff */
[----:B------:R-:W-:Y:S02]  /*0c20*/  SEL R0, R8, RZ, P2 ;  /* 0x000000ff08007207 */ /* 0x000fe40001000000 */
[----:B------:R-:W-:Y:S02]  /*0c30*/  ISETP.NE.AND P1, PT, R6, RZ, P1 ;  /* 0x000000ff0600720c */ /* 0x000fe40000f25270 */
[----:B------:R-:W-:Y:S02]  /*0c40*/  SHF.R.U32.HI R0, RZ, R0, R5 ;  /* 0x00000000ff007219 */ /* 0x000fe40000011605 */
[----:B------:R-:W-:-:S02]  /*0c50*/  PLOP3.LUT P0, PT, P0, P1, PT, 0xf8, 0x8f ;  /* 0x00000000008f781c */ /* 0x000fc40000703f70 */
[----:B------:R-:W-:Y:S02]  /*0c60*/  SHF.R.U32.HI R6, RZ, 0x1, R0 ;  /* 0x00000001ff067819 */ /* 0x000fe40000011600 */
[----:B------:R-:W-:-:S04]  /*0c70*/  SEL R5, RZ, 0x1, !P0 ;  /* 0x00000001ff057807 */ /* 0x000fc80004000000 */
[----:B------:R-:W-:-:S04]  /*0c80*/  LOP3.LUT R5, R5, 0x1, R6, 0xf8, !PT ;  /* 0x0000000105057812 */ /* 0x000fc800078ef806 */
[----:B------:R-:W-:-:S05]  /*0c90*/  LOP3.LUT R5, R5, R0, RZ, 0xc0, !PT ;  /* 0x0000000005057212 */ /* 0x000fca00078ec0ff */
[----:B------:R-:W-:-:S05]  /*0ca0*/  IMAD.IADD R6, R6, 0x1, R5 ;  /* 0x0000000106067824 */ /* 0x000fca00078e0205 */
[----:B------:R-:W-:Y:S01]  /*0cb0*/  LOP3.LUT R3, R6, R3, RZ, 0xfc, !PT ;  /* 0x0000000306037212 */ /* 0x000fe200078efcff */
[----:B------:R-:W-:Y:S06]  /*0cc0*/  BRA `(.L_x_14) ;  /* 0x0000000000107947 */ /* 0x000fec0003800000 */
.L_x_13:
[----:B------:R-:W-:-:S04]  /*0cd0*/  LOP3.LUT R3, R3, 0x80000000, RZ, 0xc0, !PT ;  /* 0x8000000003037812 */ /* 0x000fc800078ec0ff */
[----:B------:R-:W-:Y:S01]  /*0ce0*/  LOP3.LUT R3, R3, 0x7f800000, RZ, 0xfc, !PT ;  /* 0x7f80000003037812 */ /* 0x000fe200078efcff */
[----:B------:R-:W-:Y:S06]  /*0cf0*/  BRA `(.L_x_14) ;  /* 0x0000000000047947 */ /* 0x000fec0003800000 */
.L_x_12:
[----:B------:R-:W-:-:S07]  /*0d00*/  IMAD R3, R5, 0x800000, R3 ;  /* 0x0080000005037824 */ /* 0x000fce00078e0203 */
.L_x_14:
[----:B------:R-:W-:Y:S05]  /*0d10*/  BSYNC.RECONVERGENT B2 ;  /* 0x0000000000027941 */ /* 0x000fea0003800200 */
.L_x_11:
[----:B------:R-:W-:Y:S05]  /*0d20*/  BRA `(.L_x_15) ;  /* 0x0000000000207947 */ /* 0x000fea0003800000 */
.L_x_10:
[----:B------:R-:W-:-:S04]  /*0d30*/  LOP3.LUT R3, R6, 0x80000000, R3, 0x48, !PT ;  /* 0x8000000006037812 */ /* 0x000fc800078e4803 */
[----:B------:R-:W-:Y:S01]  /*0d40*/  LOP3.LUT R3, R3, 0x7f800000, RZ, 0xfc, !PT ;  /* 0x7f80000003037812 */ /* 0x000fe200078efcff */
[----:B------:R-:W-:Y:S06]  /*0d50*/  BRA `(.L_x_15) ;  /* 0x0000000000147947 */ /* 0x000fec0003800000 */
.L_x_9:
[----:B------:R-:W-:Y:S01]  /*0d60*/  LOP3.LUT R3, R6, 0x80000000, R3, 0x48, !PT ;  /* 0x8000000006037812 */ /* 0x000fe200078e4803 */
[----:B------:R-:W-:Y:S06]  /*0d70*/  BRA `(.L_x_15) ;  /* 0x00000000000c7947 */ /* 0x000fec0003800000 */
.L_x_8:
[----:B------:R-:W0:Y:S01]  /*0d80*/  MUFU.RSQ R3, -QNAN ;  /* 0xffc0000000037908 */ /* 0x000e220000001400 */
[----:B------:R-:W-:Y:S05]  /*0d90*/  BRA `(.L_x_15) ;  /* 0x0000000000047947 */ /* 0x000fea0003800000 */
.L_x_7:
[----:B------:R-:W-:-:S07]  /*0da0*/  FADD.FTZ R3, R0, 40 ;  /* 0x4220000000037421 */ /* 0x000fce0000010000 */
.L_x_15:
[----:B------:R-:W-:Y:S05]  /*0db0*/  BSYNC.RECONVERGENT B0 ;  /* 0x0000000000007941 */ /* 0x000fea0003800200 */
.L_x_4:
[----:B------:R-:W-:-:S04]  /*0dc0*/  IMAD.MOV.U32 R5, RZ, RZ, 0x0 ;  /* 0x00000000ff057424 */ /* 0x000fc800078e00ff */
[----:B0-----:R-:W-:Y:S05]  /*0dd0*/  RET.REL.NODEC R4 `(render) ;  /* 0xfffffff004887950 */ /* 0x001fea0003c3ffff */
        .type           $render$__internal_accurate_pow,@function
        .size           $render$__internal_accurate_pow,(.L_x_19 - $render$__internal_accurate_pow)
$render$__internal_accurate_pow:
[----:B------:R-:W-:Y:S01]  /*0de0*/  ISETP.GT.U32.AND P0, PT, R5, 0xfffff, PT ;  /* 0x000fffff0500780c */ /* 0x000fe20003f04070 */
[--C-:B------:R-:W-:Y:S01]  /*0df0*/  IMAD.MOV.U32 R6, RZ, RZ, R4.reuse ;  /* 0x000000ffff067224 */ /* 0x100fe200078e0004 */
[----:B------:R-:W-:Y:S01]  /*0e00*/  MOV R7, R5 ;  /* 0x0000000500077202 */ /* 0x000fe20000000f00 */
[----:B------:R-:W-:Y:S01]  /*0e10*/  IMAD.MOV.U32 R3, RZ, RZ, R5 ;  /* 0x000000ffff037224 */ /* 0x000fe200078e0005 */
[----:B------:R-:W-:Y:S01]  /*0e20*/  MOV R13, 0x3ed0f5d2 ;  /* 0x3ed0f5d2000d7802 */ /* 0x000fe20000000f00 */
[----:B------:R-:W-:Y:S01]  /*0e30*/  IMAD.MOV.U32 R14, RZ, RZ, R4 ;  /* 0x000000ffff0e7224 */ /* 0x000fe200078e0004 */
[----:B------:R-:W-:Y:S01]  /*0e40*/  UMOV UR4, 0x7d2cafe2 ;  /* 0x7d2cafe200047882 */ /* 0x000fe20000000000 */
[----:B------:R-:W-:Y:S01]  /*0e50*/  IMAD.MOV.U32 R16, RZ, RZ, RZ ;  /* 0x000000ffff107224 */ /* 0x000fe200078e00ff */
[----:B------:R-:W-:Y:S01]  /*0e60*/  UMOV UR5, 0x3eb0f5ff ;  /* 0x3eb0f5ff00057882 */ /* 0x000fe20000000000 */
[----:B------:R-:W-:Y:S01]  /*0e70*/  IMAD.MOV.U32 R12, RZ, RZ, 0x41ad3b5a ;  /* 0x41ad3b5aff0c7424 */ /* 0x000fe200078e00ff */
[----:B------:R-:W-:Y:S01]  /*0e80*/  UMOV UR6, 0x3b39803f ;  /* 0x3b39803f00067882 */ /* 0x000fe20000000000 */
[----:B------:R-:W-:-:S02]  /*0e90*/  UMOV UR7, 0x3c7abc9e ;  /* 0x3c7abc9e00077882 */ /* 0x000fc40000000000 */
[----:B------:R-:W-:-:S10]  /*0ea0*/  @!P0 DMUL R6, R6, 1.80143985094819840000e+16 ;  /* 0x4350000006068828 */ /* 0x000fd40000000000 */
[----:B------:R-:W-:Y:S02]  /*0eb0*/  @!P0 IMAD.MOV.U32 R3, RZ, RZ, R7 ;  /* 0x000000ffff038224 */ /* 0x000fe400078e0007 */
[----:B------:R-:W-:-:S03]  /*0ec0*/  @!P0 IMAD.MOV.U32 R14, RZ, RZ, R6 ;  /* 0x000000ffff0e8224 */ /* 0x000fc600078e0006 */
[----:B------:R-:W-:-:S04]  /*0ed0*/  LOP3.LUT R3, R3, 0x800fffff, RZ, 0xc0, !PT ;  /* 0x800fffff03037812 */ /* 0x000fc800078ec0ff */
[----:B------:R-:W-:-:S04]  /*0ee0*/  LOP3.LUT R15, R3, 0x3ff00000, RZ, 0xfc, !PT ;  /* 0x3ff00000030f7812 */ /* 0x000fc800078efcff */
[----:B------:R-:W-:-:S13]  /*0ef0*/  ISETP.GE.U32.AND P1, PT, R15, 0x3ff6a09f, PT ;  /* 0x3ff6a09f0f00780c */ /* 0x000fda0003f26070 */
[----:B------:R-:W-:-:S04]  /*0f00*/  @P1 VIADD R3, R15, 0xfff00000 ;  /* 0xfff000000f031836 */ /* 0x000fc80000000000 */
[----:B------:R-:W-:Y:S01]  /*0f10*/  @P1 IMAD.MOV.U32 R15, RZ, RZ, R3 ;  /* 0x000000ffff0f1224 */ /* 0x000fe200078e0003 */
[----:B------:R-:W-:Y:S02]  /*0f20*/  SHF.R.U32.HI R3, RZ, 0x14, R5 ;  /* 0x00000014ff037819 */ /* 0x000fe40000011605 */
[----:B------:R-:W-:Y:S01]  /*0f30*/  @!P0 LEA.HI R3, R7, 0xffffffca, RZ, 0xc ;  /* 0xffffffca07038811 */ /* 0x000fe200078f60ff */
[----:B------:R-:W-:Y:S02]  /*0f40*/  IMAD.MOV.U32 R7, RZ, RZ, 0x43300000 ;  /* 0x43300000ff077424 */ /* 0x000fe400078e00ff */
[C---:B------:R-:W-:Y:S02]  /*0f50*/  DADD R10, R14.reuse, 1 ;  /* 0x3ff000000e0a7429 */ /* 0x040fe40000000000 */
[----:B------:R-:W-:Y:S01]  /*0f60*/  DADD R14, R14, -1 ;  /* 0xbff000000e0e7429 */ /* 0x000fe20000000000 */
[C---:B------:R-:W-:Y:S02]  /*0f70*/  VIADD R6, R3.reuse, 0xfffffc01 ;  /* 0xfffffc0103067836 */ /* 0x040fe40000000000 */
[----:B------:R-:W-:Y:S01]  /*0f80*/  @P1 VIADD R6, R3, 0xfffffc02 ;  /* 0xfffffc0203061836 */ /* 0x000fe20000000000 */
[----:B------:R-:W0:Y:S04]  /*0f90*/  MUFU.RCP64H R17, R11 ;  /* 0x0000000b00117308 */ /* 0x000e280000001800 */
[----:B------:R-:W-:Y:S01]  /*0fa0*/  LOP3.LUT R6, R6, 0x80000000, RZ, 0x3c, !PT ;  /* 0x8000000006067812 */ /* 0x000fe200078e3cff */
[----:B0-----:R-:W-:-:S08]  /*0fb0*/  DFMA R8, -R10, R16, 1 ;  /* 0x3ff000000a08742b */ /* 0x001fd00000000110 */
[----:B------:R-:W-:-:S08]  /*0fc0*/  DFMA R8, R8, R8, R8 ;  /* 0x000000080808722b */ /* 0x000fd00000000008 */
[----:B------:R-:W-:-:S08]  /*0fd0*/  DFMA R16, R16, R8, R16 ;  /* 0x000000081010722b */ /* 0x000fd00000000010 */
[----:B------:R-:W-:-:S08]  /*0fe0*/  DMUL R8, R14, R16 ;  /* 0x000000100e087228 */ /* 0x000fd00000000000 */
[----:B------:R-:W-:-:S08]  /*0ff0*/  DFMA R8, R14, R16, R8 ;  /* 0x000000100e08722b */ /* 0x000fd00000000008 */
[----:B------:R-:W-:-:S08]  /*1000*/  DMUL R18, R8, R8 ;  /* 0x0000000808127228 */ /* 0x000fd00000000000 */
[----:B------:R-:W-:Y:S01]  /*1010*/  DFMA R10, R18, UR4, R12 ;  /* 0x00000004120a7c2b */ /* 0x000fe2000800000c */
[----:B------:R-:W-:Y:S01]  /*1020*/  UMOV UR4, 0x75488a3f ;  /* 0x75488a3f00047882 */ /* 0x000fe20000000000 */
[----:B------:R-:W-:Y:S01]  /*1030*/  UMOV UR5, 0x3ef3b20a ;  /* 0x3ef3b20a00057882 */ /* 0x000fe20000000000 */
[----:B------:R-:W-:-:S05]  /*1040*/  DADD R12, R14, -R8 ;  /* 0x000000000e0c7229 */ /* 0x000fca0000000808 */
[----:B------:R-:W-:Y:S01]  /*1050*/  DFMA R10, R18, R10, UR4 ;  /* 0x00000004120a7e2b */ /* 0x000fe2000800000a */
[----:B------:R-:W-:Y:S01]  /*1060*/  UMOV UR4, 0xe4faecd5 ;  /* 0xe4faecd500047882 */ /* 0x000fe20000000000 */
[----:B------:R-:W-:Y:S01]  /*1070*/  UMOV UR5, 0x3f1745cd ;  /* 0x3f1745cd00057882 */ /* 0x000fe20000000000 */
[----:B------:R-:W-:Y:S02]  /*1080*/  DADD R22, R12, R12 ;  /* 0x000000000c167229 */ /* 0x000fe4000000000c */
[----:B------:R-:W-:-:S03]  /*1090*/  DMUL R12, R8, R8 ;  /* 0x00000008080c7228 */ /* 0x000fc60000000000 */
[----:B------:R-:W-:Y:S01]  /*10a0*/  DFMA R10, R18, R10, UR4 ;  /* 0x00000004120a7e2b */ /* 0x000fe2000800000a */
[----:B------:R-:W-:Y:S01]  /*10b0*/  UMOV UR4, 0x258a578b ;  /* 0x258a578b00047882 */ /* 0x000fe20000000000 */
[----:B------:R-:W-:Y:S01]  /*10c0*/  UMOV UR5, 0x3f3c71c7 ;  /* 0x3f3c71c700057882 */ /* 0x000fe20000000000 */
[----:B------:R-:W-:Y:S02]  /*10d0*/  DFMA R22, R14, -R8, R22 ;  /* 0x800000080e16722b */ /* 0x000fe40000000016 */
[----:B------:R-:W-:-:S03]  /*10e0*/  DMUL R14, R8, R12 ;  /* 0x0000000c080e7228 */ /* 0x000fc60000000000 */
[----:B------:R-:W-:Y:S01]  /*10f0*/  DFMA R10, R18, R10, UR4 ;  /* 0x00000004120a7e2b */ /* 0x000fe2000800000a */
[----:B------:R-:W-:Y:S01]  /*1100*/  UMOV UR4, 0x9242b910 ;  /* 0x9242b91000047882 */ /* 0x000fe20000000000 */
[----:B------:R-:W-:Y:S01]  /*1110*/  UMOV UR5, 0x3f624924 ;  /* 0x3f62492400057882 */ /* 0x000fe20000000000 */
[----:B------:R-:W-:Y:S02]  /*1120*/  DMUL R16, R16, R22 ;  /* 0x0000001610107228 */ /* 0x000fe40000000000 */
[----:B------:R-:W-:-:S03]  /*1130*/  DFMA R22, R8, R12, -R14 ;  /* 0x0000000c0816722b */ /* 0x000fc6000000080e */
[----:B------:R-:W-:Y:S01]  /*1140*/  DFMA R10, R18, R10, UR4 ;  /* 0x00000004120a7e2b */ /* 0x000fe2000800000a */
[----:B------:R-:W-:Y:S01]  /*1150*/  UMOV UR4, 0x99999dfb ;  /* 0x99999dfb00047882 */ /* 0x000fe20000000000 */
[----:B------:R-:W-:-:S03]  /*1160*/  UMOV UR5, 0x3f899999 ;  /* 0x3f89999900057882 */ /* 0x000fc60000000000 */
[----:B------:R-:W-:Y:S01]  /*1170*/  VIADD R27, R17, 0x100000 ;  /* 0x00100000111b7836 */ /* 0x000fe20000000000 */
[----:B------:R-:W-:Y:S01]  /*1180*/  DFMA R22, R16, R12, R22 ;  /* 0x0000000c1016722b */ /* 0x000fe20000000016 */
[----:B------:R-:W-:Y:S01]  /*1190*/  IMAD.MOV.U32 R26, RZ, RZ, R16 ;  /* 0x000000ffff1a7224 */ /* 0x000fe200078e0010 */
[----:B------:R-:W-:Y:S01]  /*11a0*/  DFMA R20, R18, R10, UR4 ;  /* 0x0000000412147e2b */ /* 0x000fe2000800000a */
[----:B------:R-:W-:Y:S01]  /*11b0*/  UMOV UR4, 0x55555555 ;  /* 0x5555555500047882 */ /* 0x000fe20000000000 */
[----:B------:R-:W-:-:S06]  /*11c0*/  UMOV UR5, 0x3fb55555 ;  /* 0x3fb5555500057882 */ /* 0x000fcc0000000000 */
[----:B------:R-:W-:-:S08]  /*11d0*/  DFMA R10, R18, R20, UR4 ;  /* 0x00000004120a7e2b */ /* 0x000fd00008000014 */
[----:B------:R-:W-:Y:S01]  /*11e0*/  DADD R24, -R10, UR4 ;  /* 0x000000040a187e29 */ /* 0x000fe20008000100 */
[----:B------:R-:W-:Y:S01]  /*11f0*/  UMOV UR4, 0xb9e7b0 ;  /* 0x00b9e7b000047882 */ /* 0x000fe20000000000 */
[----:B------:R-:W-:-:S06]  /*1200*/  UMOV UR5, 0x3c46a4cb ;  /* 0x3c46a4cb00057882 */ /* 0x000fcc0000000000 */
[----:B------:R-:W-:Y:S02]  /*1210*/  DFMA R18, R18, R20, R24 ;  /* 0x000000141212722b */ /* 0x000fe40000000018 */
[----:B------:R-:W-:-:S06]  /*1220*/  DFMA R24, R8, R8, -R12 ;  /* 0x000000080818722b */ /* 0x000fcc000000080c */
[----:B------:R-:W-:Y:S01]  /*1230*/  DADD R18, R18, -UR4 ;  /* 0x8000000412127e29 */ /* 0x000fe20008000000 */
[----:B------:R-:W-:Y:S01]  /*1240*/  UMOV UR4, 0x80000000 ;  /* 0x8000000000047882 */ /* 0x000fe20000000000 */
[----:B------:R-:W-:Y:S01]  /*1250*/  DFMA R24, R8, R26, R24 ;  /* 0x0000001a0818722b */ /* 0x000fe20000000018 */
[----:B------:R-:W-:-:S05]  /*1260*/  UMOV UR5, 0x43300000 ;  /* 0x4330000000057882 */ /* 0x000fca0000000000 */
[----:B------:R-:W-:Y:S02]  /*1270*/  DADD R20, R10, R18 ;  /* 0x000000000a147229 */ /* 0x000fe40000000012 */
[----:B------:R-:W-:-:S06]  /*1280*/  DFMA R22, R8, R24, R22 ;  /* 0x000000180816722b */ /* 0x000fcc0000000016 */
[----:B------:R-:W-:Y:S02]  /*1290*/  DMUL R12, R20, R14 ;  /* 0x0000000e140c7228 */ /* 0x000fe40000000000 */
[----:B------:R-:W-:-:S06]  /*12a0*/  DADD R10, R10, -R20 ;  /* 0x000000000a0a7229 */ /* 0x000fcc0000000814 */
[----:B------:R-:W-:Y:S02]  /*12b0*/  DFMA R24, R20, R14, -R12 ;  /* 0x0000000e1418722b */ /* 0x000fe4000000080c */
[----:B------:R-:W-:-:S06]  /*12c0*/  DADD R10, R18, R10 ;  /* 0x00000000120a7229 */ /* 0x000fcc000000000a */
[----:B------:R-:W-:-:S08]  /*12d0*/  DFMA R22, R20, R22, R24 ;  /* 0x000000161416722b */ /* 0x000fd00000000018 */
[----:B------:R-:W-:-:S08]  /*12e0*/  DFMA R22, R10, R14, R22 ;  /* 0x0000000e0a16722b */ /* 0x000fd00000000016 */
[----:B------:R-:W-:-:S08]  /*12f0*/  DADD R14, R12, R22 ;  /* 0x000000000c0e7229 */ /* 0x000fd00000000016 */
[--C-:B------:R-:W-:Y:S02]  /*1300*/  DADD R10, R8, R14.reuse ;  /* 0x00000000080a7229 */ /* 0x100fe4000000000e */
[----:B------:R-:W-:-:S06]  /*1310*/  DADD R12, R12, -R14 ;  /* 0x000000000c0c7229 */ /* 0x000fcc000000080e */
[----:B------:R-:W-:Y:S02]  /*1320*/  DADD R8, R8, -R10 ;  /* 0x0000000008087229 */ /* 0x000fe4000000080a */
[----:B------:R-:W-:-:S06]  /*1330*/  DADD R12, R22, R12 ;  /* 0x00000000160c7229 */ /* 0x000fcc000000000c */
[----:B------:R-:W-:Y:S02]  /*1340*/  DADD R8, R14, R8 ;  /* 0x000000000e087229 */ /* 0x000fe40000000008 */
[----:B------:R-:W-:Y:S01]  /*1350*/  DADD R14, R6, -UR4 ;  /* 0x80000004060e7e29 */ /* 0x000fe20008000000 */
[----:B------:R-:W-:Y:S01]  /*1360*/  UMOV UR4, 0xfefa39ef ;  /* 0xfefa39ef00047882 */ /* 0x000fe20000000000 */
[----:B------:R-:W-:-:S04]  /*1370*/  UMOV UR5, 0x3fe62e42 ;  /* 0x3fe62e4200057882 */ /* 0x000fc80000000000 */
[----:B------:R-:W-:-:S08]  /*1380*/  DADD R8, R12, R8 ;  /* 0x000000000c087229 */ /* 0x000fd00000000008 */
[----:B------:R-:W-:-:S08]  /*1390*/  DADD R8, R16, R8 ;  /* 0x0000000010087229 */ /* 0x000fd00000000008 */
[----:B------:R-:W-:-:S08]  /*13a0*/  DADD R12, R10, R8 ;  /* 0x000000000a0c7229 */ /* 0x000fd00000000008 */
[--C-:B------:R-:W-:Y:S02]  /*13b0*/  DFMA R6, R14, UR4, R12.reuse ;  /* 0x000000040e067c2b */ /* 0x100fe4000800000c */
[----:B------:R-:W-:-:S06]  /*13c0*/  DADD R10, R10, -R12 ;  /* 0x000000000a0a7229 */ /* 0x000fcc000000080c */
[----:B------:R-:W-:Y:S02]  /*13d0*/  DFMA R16, R14, -UR4, R6 ;  /* 0x800000040e107c2b */ /* 0x000fe40008000006 */
[----:B------:R-:W-:-:S06]  /*13e0*/  DADD R10, R8, R10 ;  /* 0x00000000080a7229 */ /* 0x000fcc000000000a */
[----:B------:R-:W-:-:S08]  /*13f0*/  DADD R16, -R12, R16 ;  /* 0x000000000c107229 */ /* 0x000fd00000000110 */
[----:B------:R-:W-:-:S08]  /*1400*/  DADD R10, R10, -R16 ;  /* 0x000000000a0a7229 */ /* 0x000fd00000000810 */
[----:B------:R-:W-:-:S08]  /*1410*/  DFMA R10, R14, UR6, R10 ;  /* 0x000000060e0a7c2b */ /* 0x000fd0000800000a */
[----:B------:R-:W-:-:S08]  /*1420*/  DADD R8, R6, R10 ;  /* 0x0000000006087229 */ /* 0x000fd0000000000a */
[----:B------:R-:W-:Y:S02]  /*1430*/  DADD R12, R6, -R8 ;  /* 0x00000000060c7229 */ /* 0x000fe40000000808 */
[----:B------:R-:W-:-:S06]  /*1440*/  DMUL R6, R8, 0.5 ;  /* 0x3fe0000008067828 */ /* 0x000fcc0000000000 */
[----:B------:R-:W-:Y:S02]  /*1450*/  DADD R12, R10, R12 ;  /* 0x000000000a0c7229 */ /* 0x000fe4000000000c */
[----:B------:R-:W-:Y:S01]  /*1460*/  DFMA R8, R8, 0.5, -R6 ;  /* 0x3fe000000808782b */ /* 0x000fe20000000806 */
[----:B------:R-:W-:Y:S02]  /*1470*/  IMAD.MOV.U32 R10, RZ, RZ, 0x652b82fe ;  /* 0x652b82feff0a7424 */ /* 0x000fe400078e00ff */
[----:B------:R-:W-:-:S05]  /*1480*/  IMAD.MOV.U32 R11, RZ, RZ, 0x3ff71547 ;  /* 0x3ff71547ff0b7424 */ /* 0x000fca00078e00ff */
[----:B------:R-:W-:-:S08]  /*1490*/  DFMA R12, R12, 0.5, R8 ;  /* 0x3fe000000c0c782b */ /* 0x000fd00000000008 */
[----:B------:R-:W-:-:S08]  /*14a0*/  DADD R8, R6, R12 ;  /* 0x0000000006087229 */ /* 0x000fd0000000000c */
[----:B------:R-:W-:Y:S02]  /*14b0*/  DFMA R10, R8, R10, 6.75539944105574400000e+15 ;  /* 0x43380000080a742b */ /* 0x000fe4000000000a */
[----:B------:R-:W-:Y:S01]  /*14c0*/  FSETP.GEU.AND P0, PT, |R9|, 4.1917929649353027344, PT ;  /* 0x4086232b0900780b */ /* 0x000fe20003f0e200 */
[----:B------:R-:W-:-:S05]  /*14d0*/  DADD R6, R6, -R8 ;  /* 0x0000000006067229 */ /* 0x000fca0000000808 */
[----:B------:R-:W-:-:S03]  /*14e0*/  DADD R14, R10, -6.75539944105574400000e+15 ;  /* 0xc33800000a0e7429 */ /* 0x000fc60000000000 */
[----:B------:R-:W-:-:S05]  /*14f0*/  DADD R12, R12, R6 ;  /* 0x000000000c0c7229 */ /* 0x000fca0000000006 */
[----:B------:R-:W-:Y:S01]  /*1500*/  DFMA R16, R14, -UR4, R8 ;  /* 0x800000040e107c2b */ /* 0x000fe20008000008 */
[----:B------:R-:W-:Y:S01]  /*1510*/  UMOV UR4, 0x3b39803f ;  /* 0x3b39803f00047882 */ /* 0x000fe20000000000 */
[----:B------:R-:W-:-:S06]  /*1520*/  UMOV UR5, 0x3c7abc9e ;  /* 0x3c7abc9e00057882 */ /* 0x000fcc0000000000 */
[----:B------:R-:W-:Y:S01]  /*1530*/  DFMA R14, R14, -UR4, R16 ;  /* 0x800000040e0e7c2b */ /* 0x000fe20008000010 */
[----:B------:R-:W-:Y:S01]  /*1540*/  UMOV UR4, 0x69ce2bdf ;  /* 0x69ce2bdf00047882 */ /* 0x000fe20000000000 */
[----:B------:R-:W-:Y:S01]  /*1550*/  IMAD.MOV.U32 R16, RZ, RZ, -0x35dec16 ;  /* 0xfca213eaff107424 */ /* 0x000fe200078e00ff */
[----:B------:R-:W-:Y:S01]  /*1560*/  MOV R17, 0x3e928af3 ;  /* 0x3e928af300117802 */ /* 0x000fe20000000f00 */
[----:B------:R-:W-:-:S05]  /*1570*/  UMOV UR5, 0x3e5ade15 ;  /* 0x3e5ade1500057882 */ /* 0x000fca0000000000 */
[----:B------:R-:W-:Y:S01]  /*1580*/  DFMA R16, R14, UR4, R16 ;  /* 0x000000040e107c2b */ /* 0x000fe20008000010 */
[----:B------:R-:W-:Y:S01]  /*1590*/  UMOV UR4, 0x62401315 ;  /* 0x6240131500047882 */ /* 0x000fe20000000000 */
[----:B------:R-:W-:-:S06]  /*15a0*/  UMOV UR5, 0x3ec71dee ;  /* 0x3ec71dee00057882 */ /* 0x000fcc0000000000 */
[----:B------:R-:W-:Y:S01]  /*15b0*/  DFMA R16, R14, R16, UR4 ;  /* 0x000000040e107e2b */ /* 0x000fe20008000010 */
        /* <DEDUP_REMOVED lines=20> */
[----:B------:R-:W-:-:S08]  /*1700*/  DFMA R16, R14, R16, UR4 ;  /* 0x000000040e107e2b */ /* 0x000fd00008000010 */
[----:B------:R-:W-:-:S08]  /*1710*/  DFMA R16, R14, R16, 1 ;  /* 0x3ff000000e10742b */ /* 0x000fd00000000010 */
[----:B------:R-:W-:-:S10]  /*1720*/  DFMA R14, R14, R16, 1 ;  /* 0x3ff000000e0e742b */ /* 0x000fd40000000010 */
[----:B------:R-:W-:Y:S02]  /*1730*/  IMAD R7, R10, 0x100000, R15 ;  /* 0x001000000a077824 */ /* 0x000fe400078e020f */
[----:B------:R-:W-:Y:S01]  /*1740*/  IMAD.MOV.U32 R6, RZ, RZ, R14 ;  /* 0x000000ffff067224 */ /* 0x000fe200078e000e */
[----:B------:R-:W-:Y:S06]  /*1750*/  @!P0 BRA `(.L_x_16) ;  /* 0x0000000000308947 */ /* 0x000fec0003800000 */
[----:B------:R-:W-:Y:S01]  /*1760*/  FSETP.GEU.AND P1, PT, |R9|, 4.2275390625, PT ;  /* 0x408748000900780b */ /* 0x000fe20003f2e200 */
[C---:B------:R-:W-:Y:S02]  /*1770*/  DADD R6, R8.reuse, +INF ;  /* 0x7ff0000008067429 */ /* 0x040fe40000000000 */
[----:B------:R-:W-:-:S08]  /*1780*/  DSETP.GEU.AND P0, PT, R8, RZ, PT ;  /* 0x000000ff0800722a */ /* 0x000fd00003f0e000 */
[----:B------:R-:W-:Y:S02]  /*1790*/  FSEL R6, R6, RZ, P0 ;  /* 0x000000ff06067208 */ /* 0x000fe40000000000 */
[----:B------:R-:W-:Y:S02]  /*17a0*/  @!P1 LEA.HI R3, R10, R10, RZ, 0x1 ;  /* 0x0000000a0a039211 */ /* 0x000fe400078f08ff */
[----:B------:R-:W-:Y:S02]  /*17b0*/  FSEL R7, R7, RZ, P0 ;  /* 0x000000ff07077208 */ /* 0x000fe40000000000 */
[----:B------:R-:W-:-:S05]  /*17c0*/  @!P1 SHF.R.S32.HI R3, RZ, 0x1, R3 ;  /* 0x00000001ff039819 */ /* 0x000fca0000011403 */
[----:B------:R-:W-:Y:S02]  /*17d0*/  @!P1 IMAD.IADD R8, R10, 0x1, -R3 ;  /* 0x000000010a089824 */ /* 0x000fe400078e0a03 */
[----:B------:R-:W-:-:S03]  /*17e0*/  @!P1 IMAD R15, R3, 0x100000, R15 ;  /* 0x00100000030f9824 */ /* 0x000fc600078e020f */
[----:B------:R-:W-:Y:S01]  /*17f0*/  @!P1 LEA R9, R8, 0x3ff00000, 0x14 ;  /* 0x3ff0000008099811 */ /* 0x000fe200078ea0ff */
[----:B------:R-:W-:-:S06]  /*1800*/  @!P1 IMAD.MOV.U32 R8, RZ, RZ, RZ ;  /* 0x000000ffff089224 */ /* 0x000fcc00078e00ff */
[----:B------:R-:W-:-:S11]  /*1810*/  @!P1 DMUL R6, R14, R8 ;  /* 0x000000080e069228 */ /* 0x000fd60000000000 */
.L_x_16:
[----:B------:R-:W-:Y:S02]  /*1820*/  DFMA R8, R12, R6, R6 ;  /* 0x000000060c08722b */ /* 0x000fe40000000006 */
[----:B------:R-:W-:-:S08]  /*1830*/  DSETP.NEU.AND P0, PT, |R6|, +INF , PT ;  /* 0x7ff000000600742a */ /* 0x000fd00003f0d200 */
[----:B------:R-:W-:Y:S01]  /*1840*/  FSEL R3, R6, R8, !P0 ;  /* 0x0000000806037208 */ /* 0x000fe20004000000 */
[----:B------:R-:W-:Y:S01]  /*1850*/  IMAD.MOV.U32 R6, RZ, RZ, R0 ;  /* 0x000000ffff067224 */ /* 0x000fe200078e0000 */
[----:B------:R-:W-:Y:S01]  /*1860*/  FSEL R8, R7, R9, !P0 ;  /* 0x0000000907087208 */ /* 0x000fe20004000000 */
[----:B------:R-:W-:-:S04]  /*1870*/  IMAD.MOV.U32 R7, RZ, RZ, 0x0 ;  /* 0x00000000ff077424 */ /* 0x000fc800078e00ff */
[----:B------:R-:W-:Y:S05]  /*1880*/  RET.REL.NODEC R6 `(render) ;  /* 0xffffffe406dc7950 */ /* 0x000fea0003c3ffff */
.L_x_17:
[----:B------:R-:W-:-:S00]  /*1890*/  BRA `(.L_x_17) ;  /* 0xfffffffc00fc7947 */ /* 0x000fc0000383ffff */
[----:B------:R-:W-:-:S00]  /*18a0*/  NOP ;  /* 0x0000000000007918 */ /* 0x000fc00000000000 */
        /* <DEDUP_REMOVED lines=13> */
.L_x_19:


//--------------------- .nv.shared.reserved.0     --------------------------
	.section	.nv.shared.reserved.0,"aw",@nobits
	.weak		__nv_reservedSMEM_offset_0_alias
	.size		__nv_reservedSMEM_offset_0_alias, 0, 64
	.other		__nv_reservedSMEM_offset_0_alias,@"STO_CUDA_RESERVED_SHARED STV_DEFAULT"
__nv_reservedSMEM_offset_0_alias:
	.zero		0
	.zero		64


//--------------------- .nv.constant0.render      --------------------------
	.section	.nv.constant0.render,"a",@progbits
	.sectionflags	@""
	.align	4
.nv.constant0.render:
	.zero		1000


//--------------------- SYMBOLS --------------------------

	.type		.nv.reservedSmem.offset0,@object
	.size		.nv.reservedSmem.offset0,0x4
